//
// Generated by NVIDIA NVVM Compiler
//
// Compiler Build ID: CL-36424714
// Cuda compilation tools, release 13.0, V13.0.88
// Based on NVVM 20.0.0
//

.version 9.0
.target sm_100
.address_size 64

	// .globl	_Z13test_restrictv

.visible .entry _Z13test_restrictv()
{


	ret;

}
	// .globl	_Z18test_restrict_argsPiS_i
.visible .entry _Z18test_restrict_argsPiS_i(
	.param .u64 .ptr .align 1 _Z18test_restrict_argsPiS_i_param_0,
	.param .u64 .ptr .align 1 _Z18test_restrict_argsPiS_i_param_1,
	.param .u32 _Z18test_restrict_argsPiS_i_param_2
)
{
	.reg .pred 	%p<10>;
	.reg .b32 	%r<52>;
	.reg .b64 	%rd<28>;

	ld.param.u64 	%rd15, [_Z18test_restrict_argsPiS_i_param_0];
	ld.param.u64 	%rd16, [_Z18test_restrict_argsPiS_i_param_1];
	ld.param.u32 	%r16, [_Z18test_restrict_argsPiS_i_param_2];
	cvta.to.global.u64 	%rd1, %rd15;
	cvta.to.global.u64 	%rd2, %rd16;
	setp.lt.s32 	%p1, %r16, 1;
	@%p1 bra 	$L__BB1_13;
	and.b32  	%r1, %r16, 15;
	setp.lt.u32 	%p2, %r16, 16;
	mov.b32 	%r49, 0;
	@%p2 bra 	$L__BB1_4;
	and.b32  	%r49, %r16, 2147483632;
	neg.s32 	%r47, %r49;
	add.s64 	%rd25, %rd2, 32;
	add.s64 	%rd24, %rd1, 32;
$L__BB1_3:
	.pragma "nounroll";
	ld.global.nc.u32 	%r18, [%rd25+-32];
	st.global.u32 	[%rd24+-32], %r18;
	ld.global.nc.u32 	%r19, [%rd25+-28];
	st.global.u32 	[%rd24+-28], %r19;
	ld.global.nc.u32 	%r20, [%rd25+-24];
	st.global.u32 	[%rd24+-24], %r20;
	ld.global.nc.u32 	%r21, [%rd25+-20];
	st.global.u32 	[%rd24+-20], %r21;
	ld.global.nc.u32 	%r22, [%rd25+-16];
	st.global.u32 	[%rd24+-16], %r22;
	ld.global.nc.u32 	%r23, [%rd25+-12];
	st.global.u32 	[%rd24+-12], %r23;
	ld.global.nc.u32 	%r24, [%rd25+-8];
	st.global.u32 	[%rd24+-8], %r24;
	ld.global.nc.u32 	%r25, [%rd25+-4];
	st.global.u32 	[%rd24+-4], %r25;
	ld.global.nc.u32 	%r26, [%rd25];
	st.global.u32 	[%rd24], %r26;
	ld.global.nc.u32 	%r27, [%rd25+4];
	st.global.u32 	[%rd24+4], %r27;
	ld.global.nc.u32 	%r28, [%rd25+8];
	st.global.u32 	[%rd24+8], %r28;
	ld.global.nc.u32 	%r29, [%rd25+12];
	st.global.u32 	[%rd24+12], %r29;
	ld.global.nc.u32 	%r30, [%rd25+16];
	st.global.u32 	[%rd24+16], %r30;
	ld.global.nc.u32 	%r31, [%rd25+20];
	st.global.u32 	[%rd24+20], %r31;
	ld.global.nc.u32 	%r32, [%rd25+24];
	st.global.u32 	[%rd24+24], %r32;
	ld.global.nc.u32 	%r33, [%rd25+28];
	st.global.u32 	[%rd24+28], %r33;
	add.s32 	%r47, %r47, 16;
	add.s64 	%rd25, %rd25, 64;
	add.s64 	%rd24, %rd24, 64;
	setp.ne.s32 	%p3, %r47, 0;
	@%p3 bra 	$L__BB1_3;
$L__BB1_4:
	setp.eq.s32 	%p4, %r1, 0;
	@%p4 bra 	$L__BB1_13;
	and.b32  	%r7, %r16, 7;
	setp.lt.u32 	%p5, %r1, 8;
	@%p5 bra 	$L__BB1_7;
	mul.wide.u32 	%rd17, %r49, 4;
	add.s64 	%rd18, %rd2, %rd17;
	ld.global.nc.u32 	%r34, [%rd18];
	add.s64 	%rd19, %rd1, %rd17;
	st.global.u32 	[%rd19], %r34;
	ld.global.nc.u32 	%r35, [%rd18+4];
	st.global.u32 	[%rd19+4], %r35;
	ld.global.nc.u32 	%r36, [%rd18+8];
	st.global.u32 	[%rd19+8], %r36;
	ld.global.nc.u32 	%r37, [%rd18+12];
	st.global.u32 	[%rd19+12], %r37;
	ld.global.nc.u32 	%r38, [%rd18+16];
	st.global.u32 	[%rd19+16], %r38;
	ld.global.nc.u32 	%r39, [%rd18+20];
	st.global.u32 	[%rd19+20], %r39;
	ld.global.nc.u32 	%r40, [%rd18+24];
	st.global.u32 	[%rd19+24], %r40;
	ld.global.nc.u32 	%r41, [%rd18+28];
	st.global.u32 	[%rd19+28], %r41;
	add.s32 	%r49, %r49, 8;
$L__BB1_7:
	setp.eq.s32 	%p6, %r7, 0;
	@%p6 bra 	$L__BB1_13;
	and.b32  	%r10, %r16, 3;
	setp.lt.u32 	%p7, %r7, 4;
	@%p7 bra 	$L__BB1_10;
	mul.wide.u32 	%rd20, %r49, 4;
	add.s64 	%rd21, %rd2, %rd20;
	ld.global.nc.u32 	%r42, [%rd21];
	add.s64 	%rd22, %rd1, %rd20;
	st.global.u32 	[%rd22], %r42;
	ld.global.nc.u32 	%r43, [%rd21+4];
	st.global.u32 	[%rd22+4], %r43;
	ld.global.nc.u32 	%r44, [%rd21+8];
	st.global.u32 	[%rd22+8], %r44;
	ld.global.nc.u32 	%r45, [%rd21+12];
	st.global.u32 	[%rd22+12], %r45;
	add.s32 	%r49, %r49, 4;
$L__BB1_10:
	setp.eq.s32 	%p8, %r10, 0;
	@%p8 bra 	$L__BB1_13;
	mul.wide.u32 	%rd23, %r49, 4;
	add.s64 	%rd27, %rd1, %rd23;
	add.s64 	%rd26, %rd2, %rd23;
	neg.s32 	%r51, %r10;
$L__BB1_12:
	.pragma "nounroll";
	ld.global.nc.u32 	%r46, [%rd26];
	st.global.u32 	[%rd27], %r46;
	add.s64 	%rd27, %rd27, 4;
	add.s64 	%rd26, %rd26, 4;
	add.s32 	%r51, %r51, 1;
	setp.ne.s32 	%p9, %r51, 0;
	@%p9 bra 	$L__BB1_12;
$L__BB1_13:
	ret;

}
	// .globl	_Z26test_no_restrict_violationPiS_S_i
.visible .entry _Z26test_no_restrict_violationPiS_S_i(
	.param .u64 .ptr .align 1 _Z26test_no_restrict_violationPiS_S_i_param_0,
	.param .u64 .ptr .align 1 _Z26test_no_restrict_violationPiS_S_i_param_1,
	.param .u64 .ptr .align 1 _Z26test_no_restrict_violationPiS_S_i_param_2,
	.param .u32 _Z26test_no_restrict_violationPiS_S_i_param_3
)
{
	.reg .pred 	%p<10>;
	.reg .b32 	%r<110>;
	.reg .b64 	%rd<40>;

	ld.param.u64 	%rd22, [_Z26test_no_restrict_violationPiS_S_i_param_0];
	ld.param.u64 	%rd23, [_Z26test_no_restrict_violationPiS_S_i_param_1];
	ld.param.u64 	%rd24, [_Z26test_no_restrict_violationPiS_S_i_param_2];
	ld.param.u32 	%r16, [_Z26test_no_restrict_violationPiS_S_i_param_3];
	cvta.to.global.u64 	%rd1, %rd22;
	cvta.to.global.u64 	%rd2, %rd24;
	cvta.to.global.u64 	%rd3, %rd23;
	setp.lt.s32 	%p1, %r16, 1;
	@%p1 bra 	$L__BB2_13;
	and.b32  	%r1, %r16, 15;
	setp.lt.u32 	%p2, %r16, 16;
	mov.b32 	%r107, 0;
	@%p2 bra 	$L__BB2_4;
	and.b32  	%r107, %r16, 2147483632;
	neg.s32 	%r105, %r107;
	add.s64 	%rd36, %rd3, 32;
	add.s64 	%rd35, %rd2, 32;
	add.s64 	%rd34, %rd1, 32;
$L__BB2_3:
	.pragma "nounroll";
	ld.global.nc.u32 	%r18, [%rd36+-32];
	ld.global.nc.u32 	%r19, [%rd35+-32];
	add.s32 	%r20, %r19, %r18;
	st.global.u32 	[%rd34+-32], %r20;
	ld.global.nc.u32 	%r21, [%rd36+-28];
	ld.global.nc.u32 	%r22, [%rd35+-28];
	add.s32 	%r23, %r22, %r21;
	st.global.u32 	[%rd34+-28], %r23;
	ld.global.nc.u32 	%r24, [%rd36+-24];
	ld.global.nc.u32 	%r25, [%rd35+-24];
	add.s32 	%r26, %r25, %r24;
	st.global.u32 	[%rd34+-24], %r26;
	ld.global.nc.u32 	%r27, [%rd36+-20];
	ld.global.nc.u32 	%r28, [%rd35+-20];
	add.s32 	%r29, %r28, %r27;
	st.global.u32 	[%rd34+-20], %r29;
	ld.global.nc.u32 	%r30, [%rd36+-16];
	ld.global.nc.u32 	%r31, [%rd35+-16];
	add.s32 	%r32, %r31, %r30;
	st.global.u32 	[%rd34+-16], %r32;
	ld.global.nc.u32 	%r33, [%rd36+-12];
	ld.global.nc.u32 	%r34, [%rd35+-12];
	add.s32 	%r35, %r34, %r33;
	st.global.u32 	[%rd34+-12], %r35;
	ld.global.nc.u32 	%r36, [%rd36+-8];
	ld.global.nc.u32 	%r37, [%rd35+-8];
	add.s32 	%r38, %r37, %r36;
	st.global.u32 	[%rd34+-8], %r38;
	ld.global.nc.u32 	%r39, [%rd36+-4];
	ld.global.nc.u32 	%r40, [%rd35+-4];
	add.s32 	%r41, %r40, %r39;
	st.global.u32 	[%rd34+-4], %r41;
	ld.global.nc.u32 	%r42, [%rd36];
	ld.global.nc.u32 	%r43, [%rd35];
	add.s32 	%r44, %r43, %r42;
	st.global.u32 	[%rd34], %r44;
	ld.global.nc.u32 	%r45, [%rd36+4];
	ld.global.nc.u32 	%r46, [%rd35+4];
	add.s32 	%r47, %r46, %r45;
	st.global.u32 	[%rd34+4], %r47;
	ld.global.nc.u32 	%r48, [%rd36+8];
	ld.global.nc.u32 	%r49, [%rd35+8];
	add.s32 	%r50, %r49, %r48;
	st.global.u32 	[%rd34+8], %r50;
	ld.global.nc.u32 	%r51, [%rd36+12];
	ld.global.nc.u32 	%r52, [%rd35+12];
	add.s32 	%r53, %r52, %r51;
	st.global.u32 	[%rd34+12], %r53;
	ld.global.nc.u32 	%r54, [%rd36+16];
	ld.global.nc.u32 	%r55, [%rd35+16];
	add.s32 	%r56, %r55, %r54;
	st.global.u32 	[%rd34+16], %r56;
	ld.global.nc.u32 	%r57, [%rd36+20];
	ld.global.nc.u32 	%r58, [%rd35+20];
	add.s32 	%r59, %r58, %r57;
	st.global.u32 	[%rd34+20], %r59;
	ld.global.nc.u32 	%r60, [%rd36+24];
	ld.global.nc.u32 	%r61, [%rd35+24];
	add.s32 	%r62, %r61, %r60;
	st.global.u32 	[%rd34+24], %r62;
	ld.global.nc.u32 	%r63, [%rd36+28];
	ld.global.nc.u32 	%r64, [%rd35+28];
	add.s32 	%r65, %r64, %r63;
	st.global.u32 	[%rd34+28], %r65;
	add.s32 	%r105, %r105, 16;
	add.s64 	%rd36, %rd36, 64;
	add.s64 	%rd35, %rd35, 64;
	add.s64 	%rd34, %rd34, 64;
	setp.ne.s32 	%p3, %r105, 0;
	@%p3 bra 	$L__BB2_3;
$L__BB2_4:
	setp.eq.s32 	%p4, %r1, 0;
	@%p4 bra 	$L__BB2_13;
	and.b32  	%r7, %r16, 7;
	setp.lt.u32 	%p5, %r1, 8;
	@%p5 bra 	$L__BB2_7;
	mul.wide.u32 	%rd25, %r107, 4;
	add.s64 	%rd26, %rd3, %rd25;
	ld.global.nc.u32 	%r66, [%rd26];
	add.s64 	%rd27, %rd2, %rd25;
	ld.global.nc.u32 	%r67, [%rd27];
	add.s32 	%r68, %r67, %r66;
	add.s64 	%rd28, %rd1, %rd25;
	st.global.u32 	[%rd28], %r68;
	ld.global.nc.u32 	%r69, [%rd26+4];
	ld.global.nc.u32 	%r70, [%rd27+4];
	add.s32 	%r71, %r70, %r69;
	st.global.u32 	[%rd28+4], %r71;
	ld.global.nc.u32 	%r72, [%rd26+8];
	ld.global.nc.u32 	%r73, [%rd27+8];
	add.s32 	%r74, %r73, %r72;
	st.global.u32 	[%rd28+8], %r74;
	ld.global.nc.u32 	%r75, [%rd26+12];
	ld.global.nc.u32 	%r76, [%rd27+12];
	add.s32 	%r77, %r76, %r75;
	st.global.u32 	[%rd28+12], %r77;
	ld.global.nc.u32 	%r78, [%rd26+16];
	ld.global.nc.u32 	%r79, [%rd27+16];
	add.s32 	%r80, %r79, %r78;
	st.global.u32 	[%rd28+16], %r80;
	ld.global.nc.u32 	%r81, [%rd26+20];
	ld.global.nc.u32 	%r82, [%rd27+20];
	add.s32 	%r83, %r82, %r81;
	st.global.u32 	[%rd28+20], %r83;
	ld.global.nc.u32 	%r84, [%rd26+24];
	ld.global.nc.u32 	%r85, [%rd27+24];
	add.s32 	%r86, %r85, %r84;
	st.global.u32 	[%rd28+24], %r86;
	ld.global.nc.u32 	%r87, [%rd26+28];
	ld.global.nc.u32 	%r88, [%rd27+28];
	add.s32 	%r89, %r88, %r87;
	st.global.u32 	[%rd28+28], %r89;
	add.s32 	%r107, %r107, 8;
$L__BB2_7:
	setp.eq.s32 	%p6, %r7, 0;
	@%p6 bra 	$L__BB2_13;
	and.b32  	%r10, %r16, 3;
	setp.lt.u32 	%p7, %r7, 4;
	@%p7 bra 	$L__BB2_10;
	mul.wide.u32 	%rd29, %r107, 4;
	add.s64 	%rd30, %rd3, %rd29;
	ld.global.nc.u32 	%r90, [%rd30];
	add.s64 	%rd31, %rd2, %rd29;
	ld.global.nc.u32 	%r91, [%rd31];
	add.s32 	%r92, %r91, %r90;
	add.s64 	%rd32, %rd1, %rd29;
	st.global.u32 	[%rd32], %r92;
	ld.global.nc.u32 	%r93, [%rd30+4];
	ld.global.nc.u32 	%r94, [%rd31+4];
	add.s32 	%r95, %r94, %r93;
	st.global.u32 	[%rd32+4], %r95;
	ld.global.nc.u32 	%r96, [%rd30+8];
	ld.global.nc.u32 	%r97, [%rd31+8];
	add.s32 	%r98, %r97, %r96;
	st.global.u32 	[%rd32+8], %r98;
	ld.global.nc.u32 	%r99, [%rd30+12];
	ld.global.nc.u32 	%r100, [%rd31+12];
	add.s32 	%r101, %r100, %r99;
	st.global.u32 	[%rd32+12], %r101;
	add.s32 	%r107, %r107, 4;
$L__BB2_10:
	setp.eq.s32 	%p8, %r10, 0;
	@%p8 bra 	$L__BB2_13;
	mul.wide.u32 	%rd33, %r107, 4;
	add.s64 	%rd39, %rd1, %rd33;
	add.s64 	%rd38, %rd2, %rd33;
	add.s64 	%rd37, %rd3, %rd33;
	neg.s32 	%r109, %r10;
$L__BB2_12:
	.pragma "nounroll";
	ld.global.nc.u32 	%r102, [%rd37];
	ld.global.nc.u32 	%r103, [%rd38];
	add.s32 	%r104, %r103, %r102;
	st.global.u32 	[%rd39], %r104;
	add.s64 	%rd39, %rd39, 4;
	add.s64 	%rd38, %rd38, 4;
	add.s64 	%rd37, %rd37, 4;
	add.s32 	%r109, %r109, 1;
	setp.ne.s32 	%p9, %r109, 0;
	@%p9 bra 	$L__BB2_12;
$L__BB2_13:
	ret;

}
	// .globl	_Z22test_restrict_no_readsPiS_
.visible .entry _Z22test_restrict_no_readsPiS_(
	.param .u64 .ptr .align 1 _Z22test_restrict_no_readsPiS__param_0,
	.param .u64 .ptr .align 1 _Z22test_restrict_no_readsPiS__param_1
)
{
	.reg .b32 	%r<3>;
	.reg .b64 	%rd<3>;

	ld.param.u64 	%rd1, [_Z22test_restrict_no_readsPiS__param_0];
	cvta.to.global.u64 	%rd2, %rd1;
	mov.b32 	%r1, 42;
	st.global.u32 	[%rd2+12], %r1;
	mov.b32 	%r2, 5;
	st.global.u32 	[%rd2], %r2;
	ret;

}
	// .globl	_Z31test_restrict_conditional_readsPiS_
.visible .entry _Z31test_restrict_conditional_readsPiS_(
	.param .u64 .ptr .align 1 _Z31test_restrict_conditional_readsPiS__param_0,
	.param .u64 .ptr .align 1 _Z31test_restrict_conditional_readsPiS__param_1
)
{
	.reg .b32 	%r<3>;
	.reg .b64 	%rd<3>;

	ld.param.u64 	%rd1, [_Z31test_restrict_conditional_readsPiS__param_0];
	cvta.to.global.u64 	%rd2, %rd1;
	mov.b32 	%r1, 42;
	st.global.u32 	[%rd2+12], %r1;
	mov.b32 	%r2, 5;
	st.global.u32 	[%rd2], %r2;
	ret;

}
	// .globl	_Z26test_restrict_reads_in_forPiS_
.visible .entry _Z26test_restrict_reads_in_forPiS_(
	.param .u64 .ptr .align 1 _Z26test_restrict_reads_in_forPiS__param_0,
	.param .u64 .ptr .align 1 _Z26test_restrict_reads_in_forPiS__param_1
)
{
	.reg .b32 	%r<2>;
	.reg .b64 	%rd<3>;

	ld.param.u64 	%rd1, [_Z26test_restrict_reads_in_forPiS__param_0];
	cvta.to.global.u64 	%rd2, %rd1;
	mov.b32 	%r1, 42;
	st.global.u32 	[%rd2+12], %r1;
	ret;

}
	// .globl	_Z28test_restrict_reads_in_whilePiS_
.visible .entry _Z28test_restrict_reads_in_whilePiS_(
	.param .u64 .ptr .align 1 _Z28test_restrict_reads_in_whilePiS__param_0,
	.param .u64 .ptr .align 1 _Z28test_restrict_reads_in_whilePiS__param_1
)
{
	.reg .b32 	%r<2>;
	.reg .b64 	%rd<3>;

	ld.param.u64 	%rd1, [_Z28test_restrict_reads_in_whilePiS__param_0];
	cvta.to.global.u64 	%rd2, %rd1;
	mov.b32 	%r1, 42;
	st.global.u32 	[%rd2+12], %r1;
	ret;

}
	// .globl	_Z31test_restrict_read_in_conditionPiS_
.visible .entry _Z31test_restrict_read_in_conditionPiS_(
	.param .u64 .ptr .align 1 _Z31test_restrict_read_in_conditionPiS__param_0,
	.param .u64 .ptr .align 1 _Z31test_restrict_read_in_conditionPiS__param_1
)
{
	.reg .b32 	%r<2>;
	.reg .b64 	%rd<3>;

	ld.param.u64 	%rd1, [_Z31test_restrict_read_in_conditionPiS__param_0];
	cvta.to.global.u64 	%rd2, %rd1;
	mov.b32 	%r1, 42;
	st.global.u32 	[%rd2+12], %r1;
	ret;

}
	// .globl	_Z23test_restrict_no_writesPiS_
.visible .entry _Z23test_restrict_no_writesPiS_(
	.param .u64 .ptr .align 1 _Z23test_restrict_no_writesPiS__param_0,
	.param .u64 .ptr .align 1 _Z23test_restrict_no_writesPiS__param_1
)
{


	ret;

}
	// .globl	_Z32test_restrict_conditional_writesPiS_
.visible .entry _Z32test_restrict_conditional_writesPiS_(
	.param .u64 .ptr .align 1 _Z32test_restrict_conditional_writesPiS__param_0,
	.param .u64 .ptr .align 1 _Z32test_restrict_conditional_writesPiS__param_1
)
{
	.reg .b32 	%r<2>;
	.reg .b64 	%rd<3>;

	ld.param.u64 	%rd1, [_Z32test_restrict_conditional_writesPiS__param_1];
	cvta.to.global.u64 	%rd2, %rd1;
	mov.b32 	%r1, 42;
	st.global.u32 	[%rd2+8], %r1;
	st.global.u32 	[%rd2+12], %r1;
	ret;

}
	// .globl	_Z27test_restrict_writes_in_forPiS_
.visible .entry _Z27test_restrict_writes_in_forPiS_(
	.param .u64 .ptr .align 1 _Z27test_restrict_writes_in_forPiS__param_0,
	.param .u64 .ptr .align 1 _Z27test_restrict_writes_in_forPiS__param_1
)
{
	.reg .b32 	%r<2>;
	.reg .b64 	%rd<3>;

	ld.param.u64 	%rd1, [_Z27test_restrict_writes_in_forPiS__param_1];
	cvta.to.global.u64 	%rd2, %rd1;
	mov.b32 	%r1, 42;
	st.global.u32 	[%rd2+4], %r1;
	st.global.u32 	[%rd2+8], %r1;
	st.global.u32 	[%rd2+12], %r1;
	st.global.u32 	[%rd2+16], %r1;
	ret;

}
	// .globl	_Z29test_restrict_writes_in_whilePiS_
.visible .entry _Z29test_restrict_writes_in_whilePiS_(
	.param .u64 .ptr .align 1 _Z29test_restrict_writes_in_whilePiS__param_0,
	.param .u64 .ptr .align 1 _Z29test_restrict_writes_in_whilePiS__param_1
)
{
	.reg .b32 	%r<2>;
	.reg .b64 	%rd<3>;

	ld.param.u64 	%rd1, [_Z29test_restrict_writes_in_whilePiS__param_1];
	cvta.to.global.u64 	%rd2, %rd1;
	mov.b32 	%r1, 42;
	st.global.u32 	[%rd2+4], %r1;
	st.global.u32 	[%rd2+8], %r1;
	st.global.u32 	[%rd2+12], %r1;
	st.global.u32 	[%rd2+16], %r1;
	ret;

}
	// .globl	_Z37test_restrict_read_in_while_conditionPiS_
.visible .entry _Z37test_restrict_read_in_while_conditionPiS_(
	.param .u64 .ptr .align 1 _Z37test_restrict_read_in_while_conditionPiS__param_0,
	.param .u64 .ptr .align 1 _Z37test_restrict_read_in_while_conditionPiS__param_1
)
{
	.reg .pred 	%p<2>;
	.reg .b32 	%r<4>;
	.reg .b64 	%rd<5>;

	ld.param.u64 	%rd2, [_Z37test_restrict_read_in_while_conditionPiS__param_0];
	ld.param.u64 	%rd3, [_Z37test_restrict_read_in_while_conditionPiS__param_1];
	cvta.to.global.u64 	%rd1, %rd3;
	cvta.to.global.u64 	%rd4, %rd2;
	mov.b32 	%r1, 42;
	st.global.u32 	[%rd4+12], %r1;
	ld.global.u32 	%r2, [%rd1+12];
	setp.ne.s32 	%p1, %r2, 42;
	@%p1 bra 	$L__BB12_2;
	mov.b32 	%r3, 0;
	st.global.u32 	[%rd1+12], %r3;
$L__BB12_2:
	ret;

}
	// .globl	_Z30test_restrict_builtin_var_readPiS_
.visible .entry _Z30test_restrict_builtin_var_readPiS_(
	.param .u64 .ptr .align 1 _Z30test_restrict_builtin_var_readPiS__param_0,
	.param .u64 .ptr .align 1 _Z30test_restrict_builtin_var_readPiS__param_1
)
{
	.reg .b32 	%r<2>;
	.reg .b64 	%rd<3>;

	ld.param.u64 	%rd1, [_Z30test_restrict_builtin_var_readPiS__param_0];
	cvta.to.global.u64 	%rd2, %rd1;
	mov.b32 	%r1, 42;
	st.global.u32 	[%rd2+12], %r1;
	ret;

}
	// .globl	_Z31test_restrict_builtin_var_writePiS_
.visible .entry _Z31test_restrict_builtin_var_writePiS_(
	.param .u64 .ptr .align 1 _Z31test_restrict_builtin_var_writePiS__param_0,
	.param .u64 .ptr .align 1 _Z31test_restrict_builtin_var_writePiS__param_1
)
{
	.reg .b32 	%r<3>;
	.reg .b64 	%rd<5>;

	ld.param.u64 	%rd1, [_Z31test_restrict_builtin_var_writePiS__param_1];
	cvta.to.global.u64 	%rd2, %rd1;
	mov.u32 	%r1, %tid.x;
	mul.wide.u32 	%rd3, %r1, 4;
	add.s64 	%rd4, %rd2, %rd3;
	mov.b32 	%r2, 42;
	st.global.u32 	[%rd4], %r2;
	ret;

}
	// .globl	_Z17test_restrict_sumPiS_S_
.visible .entry _Z17test_restrict_sumPiS_S_(
	.param .u64 .ptr .align 1 _Z17test_restrict_sumPiS_S__param_0,
	.param .u64 .ptr .align 1 _Z17test_restrict_sumPiS_S__param_1,
	.param .u64 .ptr .align 1 _Z17test_restrict_sumPiS_S__param_2
)
{
	.reg .b32 	%r<4>;
	.reg .b64 	%rd<7>;

	ld.param.u64 	%rd1, [_Z17test_restrict_sumPiS_S__param_0];
	ld.param.u64 	%rd2, [_Z17test_restrict_sumPiS_S__param_1];
	ld.param.u64 	%rd3, [_Z17test_restrict_sumPiS_S__param_2];
	cvta.to.global.u64 	%rd4, %rd3;
	cvta.to.global.u64 	%rd5, %rd2;
	cvta.to.global.u64 	%rd6, %rd1;
	mov.b32 	%r1, 5;
	st.global.u32 	[%rd6], %r1;
	mov.b32 	%r2, 6;
	st.global.u32 	[%rd5], %r2;
	mov.b32 	%r3, 11;
	st.global.u32 	[%rd4], %r3;
	ret;

}
	// .globl	_Z29test_restrict_self_assignmentPiS_
.visible .entry _Z29test_restrict_self_assignmentPiS_(
	.param .u64 .ptr .align 1 _Z29test_restrict_self_assignmentPiS__param_0,
	.param .u64 .ptr .align 1 _Z29test_restrict_self_assignmentPiS__param_1
)
{
	.reg .b32 	%r<2>;
	.reg .b64 	%rd<5>;

	ld.param.u64 	%rd1, [_Z29test_restrict_self_assignmentPiS__param_0];
	ld.param.u64 	%rd2, [_Z29test_restrict_self_assignmentPiS__param_1];
	cvta.to.global.u64 	%rd3, %rd1;
	cvta.to.global.u64 	%rd4, %rd2;
	ld.global.nc.u32 	%r1, [%rd4];
	st.global.u32 	[%rd3], %r1;
	ret;

}


// ===== COMPILED SASS (sm_100) =====

	.target	sm_100

	.elftype	@"ET_EXEC"


//--------------------- .note.nv.tkinfo           --------------------------
	.section	.note.nv.tkinfo,"",@"SHT_NOTE"
	.sectionflags	@"SHF_NOTE_NV_TKINFO"
	.tkinfo
        /*0018*/ 	.word	0x00000002
        /*0030*/ 	.string	""
        /*0030*/ 	.string	"ptxas"
        /*0030*/ 	.string	"Cuda compilation tools, release 13.0, V13.0.88"
        /*0030*/ 	.string	"Build cuda_13.0.r13.0/compiler.36424714_0"
        /*0030*/ 	.string	"-arch sm_100 -m 64 "



//--------------------- .note.nv.cuinfo           --------------------------
	.section	.note.nv.cuinfo,"",@"SHT_NOTE"
	.sectionflags	@"SHF_NOTE_NV_CUINFO"
        /*0018*/ 	.short	0x0002
        /*001a*/ 	.short	0x0064
        /*001c*/ 	.short	0x0082
	.zero		2


//--------------------- .nv.info                  --------------------------
	.section	.nv.info,"",@"SHT_CUDA_INFO"
	.align	4


	//----- nvinfo : EIATTR_REGCOUNT
	.align		4
        /*0000*/ 	.byte	0x04, 0x2f
        /*0002*/ 	.short	(.L_1 - .L_0)
	.align		4
.L_0:
        /*0004*/ 	.word	index@(_Z13test_restrictv)
        /*0008*/ 	.word	0x00000004


	//----- nvinfo : EIATTR_FRAME_SIZE
	.align		4
.L_1:
        /*000c*/ 	.byte	0x04, 0x11
        /*000e*/ 	.short	(.L_3 - .L_2)
	.align		4
.L_2:
        /*0010*/ 	.word	index@(_Z13test_restrictv)
        /*0014*/ 	.word	0x00000000


	//----- nvinfo : EIATTR_REGCOUNT
	.align		4
.L_3:
        /*0018*/ 	.byte	0x04, 0x2f
        /*001a*/ 	.short	(.L_5 - .L_4)
	.align		4
.L_4:
        /*001c*/ 	.word	index@(_Z18test_restrict_argsPiS_i)
        /*0020*/ 	.word	0x00000020


	//----- nvinfo : EIATTR_FRAME_SIZE
	.align		4
.L_5:
        /*0024*/ 	.byte	0x04, 0x11
        /*0026*/ 	.short	(.L_7 - .L_6)
	.align		4
.L_6:
        /*0028*/ 	.word	index@(_Z18test_restrict_argsPiS_i)
        /*002c*/ 	.word	0x00000000


	//----- nvinfo : EIATTR_REGCOUNT
	.align		4
.L_7:
        /*0030*/ 	.byte	0x04, 0x2f
        /*0032*/ 	.short	(.L_9 - .L_8)
	.align		4
.L_8:
        /*0034*/ 	.word	index@(_Z26test_no_restrict_violationPiS_S_i)
        /*0038*/ 	.word	0x00000020


	//----- nvinfo : EIATTR_FRAME_SIZE
	.align		4
.L_9:
        /*003c*/ 	.byte	0x04, 0x11
        /*003e*/ 	.short	(.L_11 - .L_10)
	.align		4
.L_10:
        /*0040*/ 	.word	index@(_Z26test_no_restrict_violationPiS_S_i)
        /*0044*/ 	.word	0x00000000


	//----- nvinfo : EIATTR_REGCOUNT
	.align		4
.L_11:
        /*0048*/ 	.byte	0x04, 0x2f
        /*004a*/ 	.short	(.L_13 - .L_12)
	.align		4
.L_12:
        /*004c*/ 	.word	index@(_Z22test_restrict_no_readsPiS_)
        /*0050*/ 	.word	0x0000000a


	//----- nvinfo : EIATTR_FRAME_SIZE
	.align		4
.L_13:
        /*0054*/ 	.byte	0x04, 0x11
        /*0056*/ 	.short	(.L_15 - .L_14)
	.align		4
.L_14:
        /*0058*/ 	.word	index@(_Z22test_restrict_no_readsPiS_)
        /*005c*/ 	.word	0x00000000


	//----- nvinfo : EIATTR_REGCOUNT
	.align		4
.L_15:
        /*0060*/ 	.byte	0x04, 0x2f
        /*0062*/ 	.short	(.L_17 - .L_16)
	.align		4
.L_16:
        /*0064*/ 	.word	index@(_Z31test_restrict_conditional_readsPiS_)
        /*0068*/ 	.word	0x0000000a


	//----- nvinfo : EIATTR_FRAME_SIZE
	.align		4
.L_17:
        /*006c*/ 	.byte	0x04, 0x11
        /*006e*/ 	.short	(.L_19 - .L_18)
	.align		4
.L_18:
        /*0070*/ 	.word	index@(_Z31test_restrict_conditional_readsPiS_)
        /*0074*/ 	.word	0x00000000


	//----- nvinfo : EIATTR_REGCOUNT
	.align		4
.L_19:
        /*0078*/ 	.byte	0x04, 0x2f
        /*007a*/ 	.short	(.L_21 - .L_20)
	.align		4
.L_20:
        /*007c*/ 	.word	index@(_Z26test_restrict_reads_in_forPiS_)
        /*0080*/ 	.word	0x00000008


	//----- nvinfo : EIATTR_FRAME_SIZE
	.align		4
.L_21:
        /*0084*/ 	.byte	0x04, 0x11
        /*0086*/ 	.short	(.L_23 - .L_22)
	.align		4
.L_22:
        /*0088*/ 	.word	index@(_Z26test_restrict_reads_in_forPiS_)
        /*008c*/ 	.word	0x00000000


	//----- nvinfo : EIATTR_REGCOUNT
	.align		4
.L_23:
        /*0090*/ 	.byte	0x04, 0x2f
        /*0092*/ 	.short	(.L_25 - .L_24)
	.align		4
.L_24:
        /*0094*/ 	.word	index@(_Z28test_restrict_reads_in_whilePiS_)
        /*0098*/ 	.word	0x00000008


	//----- nvinfo : EIATTR_FRAME_SIZE
	.align		4
.L_25:
        /*009c*/ 	.byte	0x04, 0x11
        /*009e*/ 	.short	(.L_27 - .L_26)
	.align		4
.L_26:
        /*00a0*/ 	.word	index@(_Z28test_restrict_reads_in_whilePiS_)
        /*00a4*/ 	.word	0x00000000


	//----- nvinfo : EIATTR_REGCOUNT
	.align		4
.L_27:
        /*00a8*/ 	.byte	0x04, 0x2f
        /*00aa*/ 	.short	(.L_29 - .L_28)
	.align		4
.L_28:
        /*00ac*/ 	.word	index@(_Z31test_restrict_read_in_conditionPiS_)
        /*00b0*/ 	.word	0x00000008


	//----- nvinfo : EIATTR_FRAME_SIZE
	.align		4
.L_29:
        /*00b4*/ 	.byte	0x04, 0x11
        /*00b6*/ 	.short	(.L_31 - .L_30)
	.align		4
.L_30:
        /*00b8*/ 	.word	index@(_Z31test_restrict_read_in_conditionPiS_)
        /*00bc*/ 	.word	0x00000000


	//----- nvinfo : EIATTR_REGCOUNT
	.align		4
.L_31:
        /*00c0*/ 	.byte	0x04, 0x2f
        /*00c2*/ 	.short	(.L_33 - .L_32)
	.align		4
.L_32:
        /*00c4*/ 	.word	index@(_Z23test_restrict_no_writesPiS_)
        /*00c8*/ 	.word	0x00000004


	//----- nvinfo : EIATTR_FRAME_SIZE
	.align		4
.L_33:
        /*00cc*/ 	.byte	0x04, 0x11
        /*00ce*/ 	.short	(.L_35 - .L_34)
	.align		4
.L_34:
        /*00d0*/ 	.word	index@(_Z23test_restrict_no_writesPiS_)
        /*00d4*/ 	.word	0x00000000


	//----- nvinfo : EIATTR_REGCOUNT
	.align		4
.L_35:
        /*00d8*/ 	.byte	0x04, 0x2f
        /*00da*/ 	.short	(.L_37 - .L_36)
	.align		4
.L_36:
        /*00dc*/ 	.word	index@(_Z32test_restrict_conditional_writesPiS_)
        /*00e0*/ 	.word	0x00000008


	//----- nvinfo : EIATTR_FRAME_SIZE
	.align		4
.L_37:
        /*00e4*/ 	.byte	0x04, 0x11
        /*00e6*/ 	.short	(.L_39 - .L_38)
	.align		4
.L_38:
        /*00e8*/ 	.word	index@(_Z32test_restrict_conditional_writesPiS_)
        /*00ec*/ 	.word	0x00000000


	//----- nvinfo : EIATTR_REGCOUNT
	.align		4
.L_39:
        /*00f0*/ 	.byte	0x04, 0x2f
        /*00f2*/ 	.short	(.L_41 - .L_40)
	.align		4
.L_40:
        /*00f4*/ 	.word	index@(_Z27test_restrict_writes_in_forPiS_)
        /*00f8*/ 	.word	0x00000008


	//----- nvinfo : EIATTR_FRAME_SIZE
	.align		4
.L_41:
        /*00fc*/ 	.byte	0x04, 0x11
        /*00fe*/ 	.short	(.L_43 - .L_42)
	.align		4
.L_42:
        /*0100*/ 	.word	index@(_Z27test_restrict_writes_in_forPiS_)
        /*0104*/ 	.word	0x00000000


	//----- nvinfo : EIATTR_REGCOUNT
	.align		4
.L_43:
        /*0108*/ 	.byte	0x04, 0x2f
        /*010a*/ 	.short	(.L_45 - .L_44)
	.align		4
.L_44:
        /*010c*/ 	.word	index@(_Z29test_restrict_writes_in_whilePiS_)
        /*0110*/ 	.word	0x00000008


	//----- nvinfo : EIATTR_FRAME_SIZE
	.align		4
.L_45:
        /*0114*/ 	.byte	0x04, 0x11
        /*0116*/ 	.short	(.L_47 - .L_46)
	.align		4
.L_46:
        /*0118*/ 	.word	index@(_Z29test_restrict_writes_in_whilePiS_)
        /*011c*/ 	.word	0x00000000


	//----- nvinfo : EIATTR_REGCOUNT
	.align		4
.L_47:
        /*0120*/ 	.byte	0x04, 0x2f
        /*0122*/ 	.short	(.L_49 - .L_48)
	.align		4
.L_48:
        /*0124*/ 	.word	index@(_Z37test_restrict_read_in_while_conditionPiS_)
        /*0128*/ 	.word	0x0000000a


	//----- nvinfo : EIATTR_FRAME_SIZE
	.align		4
.L_49:
        /*012c*/ 	.byte	0x04, 0x11
        /*012e*/ 	.short	(.L_51 - .L_50)
	.align		4
.L_50:
        /*0130*/ 	.word	index@(_Z37test_restrict_read_in_while_conditionPiS_)
        /*0134*/ 	.word	0x00000000


	//----- nvinfo : EIATTR_REGCOUNT
	.align		4
.L_51:
        /*0138*/ 	.byte	0x04, 0x2f
        /*013a*/ 	.short	(.L_53 - .L_52)
	.align		4
.L_52:
        /*013c*/ 	.word	index@(_Z30test_restrict_builtin_var_readPiS_)
        /*0140*/ 	.word	0x00000008


	//----- nvinfo : EIATTR_FRAME_SIZE
	.align		4
.L_53:
        /*0144*/ 	.byte	0x04, 0x11
        /*0146*/ 	.short	(.L_55 - .L_54)
	.align		4
.L_54:
        /*0148*/ 	.word	index@(_Z30test_restrict_builtin_var_readPiS_)
        /*014c*/ 	.word	0x00000000


	//----- nvinfo : EIATTR_REGCOUNT
	.align		4
.L_55:
        /*0150*/ 	.byte	0x04, 0x2f
        /*0152*/ 	.short	(.L_57 - .L_56)
	.align		4
.L_56:
        /*0154*/ 	.word	index@(_Z31test_restrict_builtin_var_writePiS_)
        /*0158*/ 	.word	0x0000000a


	//----- nvinfo : EIATTR_FRAME_SIZE
	.align		4
.L_57:
        /*015c*/ 	.byte	0x04, 0x11
        /*015e*/ 	.short	(.L_59 - .L_58)
	.align		4
.L_58:
        /*0160*/ 	.word	index@(_Z31test_restrict_builtin_var_writePiS_)
        /*0164*/ 	.word	0x00000000


	//----- nvinfo : EIATTR_REGCOUNT
	.align		4
.L_59:
        /*0168*/ 	.byte	0x04, 0x2f
        /*016a*/ 	.short	(.L_61 - .L_60)
	.align		4
.L_60:
        /*016c*/ 	.word	index@(_Z17test_restrict_sumPiS_S_)
        /*0170*/ 	.word	0x00000010


	//----- nvinfo : EIATTR_FRAME_SIZE
	.align		4
.L_61:
        /*0174*/ 	.byte	0x04, 0x11
        /*0176*/ 	.short	(.L_63 - .L_62)
	.align		4
.L_62:
        /*0178*/ 	.word	index@(_Z17test_restrict_sumPiS_S_)
        /*017c*/ 	.word	0x00000000


	//----- nvinfo : EIATTR_REGCOUNT
	.align		4
.L_63:
        /*0180*/ 	.byte	0x04, 0x2f
        /*0182*/ 	.short	(.L_65 - .L_64)
	.align		4
.L_64:
        /*0184*/ 	.word	index@(_Z29test_restrict_self_assignmentPiS_)
        /*0188*/ 	.word	0x00000008


	//----- nvinfo : EIATTR_FRAME_SIZE
	.align		4
.L_65:
        /*018c*/ 	.byte	0x04, 0x11
        /*018e*/ 	.short	(.L_67 - .L_66)
	.align		4
.L_66:
        /*0190*/ 	.word	index@(_Z29test_restrict_self_assignmentPiS_)
        /*0194*/ 	.word	0x00000000


	//----- nvinfo : EIATTR_MIN_STACK_SIZE
	.align		4
.L_67:
        /*0198*/ 	.byte	0x04, 0x12
        /*019a*/ 	.short	(.L_69 - .L_68)
	.align		4
.L_68:
        /*019c*/ 	.word	index@(_Z29test_restrict_self_assignmentPiS_)
        /*01a0*/ 	.word	0x00000000


	//----- nvinfo : EIATTR_MIN_STACK_SIZE
	.align		4
.L_69:
        /*01a4*/ 	.byte	0x04, 0x12
        /*01a6*/ 	.short	(.L_71 - .L_70)
	.align		4
.L_70:
        /*01a8*/ 	.word	index@(_Z17test_restrict_sumPiS_S_)
        /*01ac*/ 	.word	0x00000000


	//----- nvinfo : EIATTR_MIN_STACK_SIZE
	.align		4
.L_71:
        /*01b0*/ 	.byte	0x04, 0x12
        /*01b2*/ 	.short	(.L_73 - .L_72)
	.align		4
.L_72:
        /*01b4*/ 	.word	index@(_Z31test_restrict_builtin_var_writePiS_)
        /*01b8*/ 	.word	0x00000000


	//----- nvinfo : EIATTR_MIN_STACK_SIZE
	.align		4
.L_73:
        /*01bc*/ 	.byte	0x04, 0x12
        /*01be*/ 	.short	(.L_75 - .L_74)
	.align		4
.L_74:
        /*01c0*/ 	.word	index@(_Z30test_restrict_builtin_var_readPiS_)
        /*01c4*/ 	.word	0x00000000


	//----- nvinfo : EIATTR_MIN_STACK_SIZE
	.align		4
.L_75:
        /*01c8*/ 	.byte	0x04, 0x12
        /*01ca*/ 	.short	(.L_77 - .L_76)
	.align		4
.L_76:
        /*01cc*/ 	.word	index@(_Z37test_restrict_read_in_while_conditionPiS_)
        /*01d0*/ 	.word	0x00000000


	//----- nvinfo : EIATTR_MIN_STACK_SIZE
	.align		4
.L_77:
        /*01d4*/ 	.byte	0x04, 0x12
        /*01d6*/ 	.short	(.L_79 - .L_78)
	.align		4
.L_78:
        /*01d8*/ 	.word	index@(_Z29test_restrict_writes_in_whilePiS_)
        /*01dc*/ 	.word	0x00000000


	//----- nvinfo : EIATTR_MIN_STACK_SIZE
	.align		4
.L_79:
        /*01e0*/ 	.byte	0x04, 0x12
        /*01e2*/ 	.short	(.L_81 - .L_80)
	.align		4
.L_80:
        /*01e4*/ 	.word	index@(_Z27test_restrict_writes_in_forPiS_)
        /*01e8*/ 	.word	0x00000000


	//----- nvinfo : EIATTR_MIN_STACK_SIZE
	.align		4
.L_81:
        /*01ec*/ 	.byte	0x04, 0x12
        /*01ee*/ 	.short	(.L_83 - .L_82)
	.align		4
.L_82:
        /*01f0*/ 	.word	index@(_Z32test_restrict_conditional_writesPiS_)
        /*01f4*/ 	.word	0x00000000


	//----- nvinfo : EIATTR_MIN_STACK_SIZE
	.align		4
.L_83:
        /*01f8*/ 	.byte	0x04, 0x12
        /*01fa*/ 	.short	(.L_85 - .L_84)
	.align		4
.L_84:
        /*01fc*/ 	.word	index@(_Z23test_restrict_no_writesPiS_)
        /*0200*/ 	.word	0x00000000


	//----- nvinfo : EIATTR_MIN_STACK_SIZE
	.align		4
.L_85:
        /*0204*/ 	.byte	0x04, 0x12
        /*0206*/ 	.short	(.L_87 - .L_86)
	.align		4
.L_86:
        /*0208*/ 	.word	index@(_Z31test_restrict_read_in_conditionPiS_)
        /*020c*/ 	.word	0x00000000


	//----- nvinfo : EIATTR_MIN_STACK_SIZE
	.align		4
.L_87:
        /*0210*/ 	.byte	0x04, 0x12
        /*0212*/ 	.short	(.L_89 - .L_88)
	.align		4
.L_88:
        /*0214*/ 	.word	index@(_Z28test_restrict_reads_in_whilePiS_)
        /*0218*/ 	.word	0x00000000


	//----- nvinfo : EIATTR_MIN_STACK_SIZE
	.align		4
.L_89:
        /*021c*/ 	.byte	0x04, 0x12
        /*021e*/ 	.short	(.L_91 - .L_90)
	.align		4
.L_90:
        /*0220*/ 	.word	index@(_Z26test_restrict_reads_in_forPiS_)
        /*0224*/ 	.word	0x00000000


	//----- nvinfo : EIATTR_MIN_STACK_SIZE
	.align		4
.L_91:
        /*0228*/ 	.byte	0x04, 0x12
        /*022a*/ 	.short	(.L_93 - .L_92)
	.align		4
.L_92:
        /*022c*/ 	.word	index@(_Z31test_restrict_conditional_readsPiS_)
        /*0230*/ 	.word	0x00000000


	//----- nvinfo : EIATTR_MIN_STACK_SIZE
	.align		4
.L_93:
        /*0234*/ 	.byte	0x04, 0x12
        /*0236*/ 	.short	(.L_95 - .L_94)
	.align		4
.L_94:
        /*0238*/ 	.word	index@(_Z22test_restrict_no_readsPiS_)
        /*023c*/ 	.word	0x00000000


	//----- nvinfo : EIATTR_MIN_STACK_SIZE
	.align		4
.L_95:
        /*0240*/ 	.byte	0x04, 0x12
        /*0242*/ 	.short	(.L_97 - .L_96)
	.align		4
.L_96:
        /*0244*/ 	.word	index@(_Z26test_no_restrict_violationPiS_S_i)
        /*0248*/ 	.word	0x00000000


	//----- nvinfo : EIATTR_MIN_STACK_SIZE
	.align		4
.L_97:
        /*024c*/ 	.byte	0x04, 0x12
        /*024e*/ 	.short	(.L_99 - .L_98)
	.align		4
.L_98:
        /*0250*/ 	.word	index@(_Z18test_restrict_argsPiS_i)
        /*0254*/ 	.word	0x00000000


	//----- nvinfo : EIATTR_MIN_STACK_SIZE
	.align		4
.L_99:
        /*0258*/ 	.byte	0x04, 0x12
        /*025a*/ 	.short	(.L_101 - .L_100)
	.align		4
.L_100:
        /*025c*/ 	.word	index@(_Z13test_restrictv)
        /*0260*/ 	.word	0x00000000
.L_101:


//--------------------- .nv.compat                --------------------------
	.section	.nv.compat,"",@"SHT_CUDA_COMPAT_INFO"
	.align	4
        /*0000*/ 	.byte	0x02, 0x09, 0x00, 0x00, 0x02, 0x02, 0x01, 0x00, 0x02, 0x05, 0x05, 0x00, 0x03, 0x07, 0x01, 0x01
        /*0010*/ 	.byte	0x02, 0x03, 0x00, 0x00, 0x02, 0x06, 0x01, 0x00, 0x04, 0x0b, 0x08, 0x00, 0x09, 0x00, 0x00, 0x00
        /*0020*/ 	.byte	0x00, 0x00, 0x00, 0x00


//--------------------- .nv.info._Z29test_restrict_self_assignmentPiS_ --------------------------
	.section	.nv.info._Z29test_restrict_self_assignmentPiS_,"",@"SHT_CUDA_INFO"
	.sectionflags	@""
	.align	4


	//----- nvinfo : EIATTR_CUDA_API_VERSION
	.align		4
        /*0000*/ 	.byte	0x04, 0x37
        /*0002*/ 	.short	(.L_103 - .L_102)
.L_102:
        /*0004*/ 	.word	0x00000082


	//----- nvinfo : EIATTR_KPARAM_INFO
	.align		4
.L_103:
        /*0008*/ 	.byte	0x04, 0x17
        /*000a*/ 	.short	(.L_105 - .L_104)
.L_104:
        /*000c*/ 	.word	0x00000000
        /*0010*/ 	.short	0x0001
        /*0012*/ 	.short	0x0008
        /*0014*/ 	.byte	0x00, 0xf5, 0x21, 0x00


	//----- nvinfo : EIATTR_KPARAM_INFO
	.align		4
.L_105:
        /*0018*/ 	.byte	0x04, 0x17
        /*001a*/ 	.short	(.L_107 - .L_106)
.L_106:
        /*001c*/ 	.word	0x00000000
        /*0020*/ 	.short	0x0000
        /*0022*/ 	.short	0x0000
        /*0024*/ 	.byte	0x00, 0xf5, 0x21, 0x00


	//----- nvinfo : EIATTR_SPARSE_MMA_MASK
	.align		4
.L_107:
        /*0028*/ 	.byte	0x03, 0x50
        /*002a*/ 	.short	0x0000


	//----- nvinfo : EIATTR_MAXREG_COUNT
	.align		4
        /*002c*/ 	.byte	0x03, 0x1b
        /*002e*/ 	.short	0x00ff


	//----- nvinfo : EIATTR_MERCURY_ISA_VERSION
	.align		4
        /*0030*/ 	.byte	0x03, 0x5f
        /*0032*/ 	.short	0x0101


	//----- nvinfo : EIATTR_VRC_CTA_INIT_COUNT
	.align		4
        /*0034*/ 	.byte	0x02, 0x4a
	.zero		1
	.zero		1


	//----- nvinfo : EIATTR_EXIT_INSTR_OFFSETS
	.align		4
        /*0038*/ 	.byte	0x04, 0x1c
        /*003a*/ 	.short	(.L_109 - .L_108)


	//   ....[0]....
.L_108:
        /*003c*/ 	.word	0x00000060


	//----- nvinfo : EIATTR_CBANK_PARAM_SIZE
	.align		4
.L_109:
        /*0040*/ 	.byte	0x03, 0x19
        /*0042*/ 	.short	0x0010


	//----- nvinfo : EIATTR_PARAM_CBANK
	.align		4
        /*0044*/ 	.byte	0x04, 0x0a
        /*0046*/ 	.short	(.L_111 - .L_110)
	.align		4
.L_110:
        /*0048*/ 	.word	index@(.nv.constant0._Z29test_restrict_self_assignmentPiS_)
        /*004c*/ 	.short	0x0380
        /*004e*/ 	.short	0x0010


	//----- nvinfo : EIATTR_SW_WAR
	.align		4
.L_111:
        /*0050*/ 	.byte	0x04, 0x36
        /*0052*/ 	.short	(.L_113 - .L_112)
.L_112:
        /*0054*/ 	.word	0x00000008
.L_113:


//--------------------- .nv.info._Z17test_restrict_sumPiS_S_ --------------------------
	.section	.nv.info._Z17test_restrict_sumPiS_S_,"",@"SHT_CUDA_INFO"
	.sectionflags	@""
	.align	4


	//----- nvinfo : EIATTR_CUDA_API_VERSION
	.align		4
        /*0000*/ 	.byte	0x04, 0x37
        /*0002*/ 	.short	(.L_115 - .L_114)
.L_114:
        /*0004*/ 	.word	0x00000082


	//----- nvinfo : EIATTR_KPARAM_INFO
	.align		4
.L_115:
        /*0008*/ 	.byte	0x04, 0x17
        /*000a*/ 	.short	(.L_117 - .L_116)
.L_116:
        /*000c*/ 	.word	0x00000000
        /*0010*/ 	.short	0x0002
        /*0012*/ 	.short	0x0010
        /*0014*/ 	.byte	0x00, 0xf5, 0x21, 0x00


	//----- nvinfo : EIATTR_KPARAM_INFO
	.align		4
.L_117:
        /*0018*/ 	.byte	0x04, 0x17
        /*001a*/ 	.short	(.L_119 - .L_118)
.L_118:
        /*001c*/ 	.word	0x00000000
        /*0020*/ 	.short	0x0001
        /*0022*/ 	.short	0x0008
        /*0024*/ 	.byte	0x00, 0xf5, 0x21, 0x00


	//----- nvinfo : EIATTR_KPARAM_INFO
	.align		4
.L_119:
        /*0028*/ 	.byte	0x04, 0x17
        /*002a*/ 	.short	(.L_121 - .L_120)
.L_120:
        /*002c*/ 	.word	0x00000000
        /*0030*/ 	.short	0x0000
        /*0032*/ 	.short	0x0000
        /*0034*/ 	.byte	0x00, 0xf5, 0x21, 0x00


	//----- nvinfo : EIATTR_SPARSE_MMA_MASK
	.align		4
.L_121:
        /*0038*/ 	.byte	0x03, 0x50
        /*003a*/ 	.short	0x0000


	//----- nvinfo : EIATTR_MAXREG_COUNT
	.align		4
        /*003c*/ 	.byte	0x03, 0x1b
        /*003e*/ 	.short	0x00ff


	//----- nvinfo : EIATTR_MERCURY_ISA_VERSION
	.align		4
        /*0040*/ 	.byte	0x03, 0x5f
        /*0042*/ 	.short	0x0101


	//----- nvinfo : EIATTR_VRC_CTA_INIT_COUNT
	.align		4
        /*0044*/ 	.byte	0x02, 0x4a
	.zero		1
	.zero		1


	//----- nvinfo : EIATTR_EXIT_INSTR_OFFSETS
	.align		4
        /*0048*/ 	.byte	0x04, 0x1c
        /*004a*/ 	.short	(.L_123 - .L_122)


	//   ....[0]....
.L_122:
        /*004c*/ 	.word	0x000000b0


	//----- nvinfo : EIATTR_CBANK_PARAM_SIZE
	.align		4
.L_123:
        /*0050*/ 	.byte	0x03, 0x19
        /*0052*/ 	.short	0x0018


	//----- nvinfo : EIATTR_PARAM_CBANK
	.align		4
        /*0054*/ 	.byte	0x04, 0x0a
        /*0056*/ 	.short	(.L_125 - .L_124)
	.align		4
.L_124:
        /*0058*/ 	.word	index@(.nv.constant0._Z17test_restrict_sumPiS_S_)
        /*005c*/ 	.short	0x0380
        /*005e*/ 	.short	0x0018


	//----- nvinfo : EIATTR_SW_WAR
	.align		4
.L_125:
        /*0060*/ 	.byte	0x04, 0x36
        /*0062*/ 	.short	(.L_127 - .L_126)
.L_126:
        /*0064*/ 	.word	0x00000008
.L_127:


//--------------------- .nv.info._Z31test_restrict_builtin_var_writePiS_ --------------------------
	.section	.nv.info._Z31test_restrict_builtin_var_writePiS_,"",@"SHT_CUDA_INFO"
	.sectionflags	@""
	.align	4


	//----- nvinfo : EIATTR_CUDA_API_VERSION
	.align		4
        /*0000*/ 	.byte	0x04, 0x37
        /*0002*/ 	.short	(.L_129 - .L_128)
.L_128:
        /*0004*/ 	.word	0x00000082


	//----- nvinfo : EIATTR_KPARAM_INFO
	.align		4
.L_129:
        /*0008*/ 	.byte	0x04, 0x17
        /*000a*/ 	.short	(.L_131 - .L_130)
.L_130:
        /*000c*/ 	.word	0x00000000
        /*0010*/ 	.short	0x0001
        /*0012*/ 	.short	0x0008
        /*0014*/ 	.byte	0x00, 0xf5, 0x21, 0x00


	//----- nvinfo : EIATTR_KPARAM_INFO
	.align		4
.L_131:
        /*0018*/ 	.byte	0x04, 0x17
        /*001a*/ 	.short	(.L_133 - .L_132)
.L_132:
        /*001c*/ 	.word	0x00000000
        /*0020*/ 	.short	0x0000
        /*0022*/ 	.short	0x0000
        /*0024*/ 	.byte	0x00, 0xf5, 0x21, 0x00


	//----- nvinfo : EIATTR_SPARSE_MMA_MASK
	.align		4
.L_133:
        /*0028*/ 	.byte	0x03, 0x50
        /*002a*/ 	.short	0x0000


	//----- nvinfo : EIATTR_MAXREG_COUNT
	.align		4
        /*002c*/ 	.byte	0x03, 0x1b
        /*002e*/ 	.short	0x00ff


	//----- nvinfo : EIATTR_MERCURY_ISA_VERSION
	.align		4
        /*0030*/ 	.byte	0x03, 0x5f
        /*0032*/ 	.short	0x0101


	//----- nvinfo : EIATTR_VRC_CTA_INIT_COUNT
	.align		4
        /*0034*/ 	.byte	0x02, 0x4a
	.zero		1
	.zero		1


	//----- nvinfo : EIATTR_EXIT_INSTR_OFFSETS
	.align		4
        /*0038*/ 	.byte	0x04, 0x1c
        /*003a*/ 	.short	(.L_135 - .L_134)


	//   ....[0]....
.L_134:
        /*003c*/ 	.word	0x00000070


	//----- nvinfo : EIATTR_CBANK_PARAM_SIZE
	.align		4
.L_135:
        /*0040*/ 	.byte	0x03, 0x19
        /*0042*/ 	.short	0x0010


	//----- nvinfo : EIATTR_PARAM_CBANK
	.align		4
        /*0044*/ 	.byte	0x04, 0x0a
        /*0046*/ 	.short	(.L_137 - .L_136)
	.align		4
.L_136:
        /*0048*/ 	.word	index@(.nv.constant0._Z31test_restrict_builtin_var_writePiS_)
        /*004c*/ 	.short	0x0380
        /*004e*/ 	.short	0x0010


	//----- nvinfo : EIATTR_SW_WAR
	.align		4
.L_137:
        /*0050*/ 	.byte	0x04, 0x36
        /*0052*/ 	.short	(.L_139 - .L_138)
.L_138:
        /*0054*/ 	.word	0x00000008
.L_139:


//--------------------- .nv.info._Z30test_restrict_builtin_var_readPiS_ --------------------------
	.section	.nv.info._Z30test_restrict_builtin_var_readPiS_,"",@"SHT_CUDA_INFO"
	.sectionflags	@""
	.align	4


	//----- nvinfo : EIATTR_CUDA_API_VERSION
	.align		4
        /*0000*/ 	.byte	0x04, 0x37
        /*0002*/ 	.short	(.L_141 - .L_140)
.L_140:
        /*0004*/ 	.word	0x00000082


	//----- nvinfo : EIATTR_KPARAM_INFO
	.align		4
.L_141:
        /*0008*/ 	.byte	0x04, 0x17
        /*000a*/ 	.short	(.L_143 - .L_142)
.L_142:
        /*000c*/ 	.word	0x00000000
        /*0010*/ 	.short	0x0001
        /*0012*/ 	.short	0x0008
        /*0014*/ 	.byte	0x00, 0xf5, 0x21, 0x00


	//----- nvinfo : EIATTR_KPARAM_INFO
	.align		4
.L_143:
        /*0018*/ 	.byte	0x04, 0x17
        /*001a*/ 	.short	(.L_145 - .L_144)
.L_144:
        /*001c*/ 	.word	0x00000000
        /*0020*/ 	.short	0x0000
        /*0022*/ 	.short	0x0000
        /*0024*/ 	.byte	0x00, 0xf5, 0x21, 0x00


	//----- nvinfo : EIATTR_SPARSE_MMA_MASK
	.align		4
.L_145:
        /*0028*/ 	.byte	0x03, 0x50
        /*002a*/ 	.short	0x0000


	//----- nvinfo : EIATTR_MAXREG_COUNT
	.align		4
        /*002c*/ 	.byte	0x03, 0x1b
        /*002e*/ 	.short	0x00ff


	//----- nvinfo : EIATTR_MERCURY_ISA_VERSION
	.align		4
        /*0030*/ 	.byte	0x03, 0x5f
        /*0032*/ 	.short	0x0101


	//----- nvinfo : EIATTR_VRC_CTA_INIT_COUNT
	.align		4
        /*0034*/ 	.byte	0x02, 0x4a
	.zero		1
	.zero		1


	//----- nvinfo : EIATTR_EXIT_INSTR_OFFSETS
	.align		4
        /*0038*/ 	.byte	0x04, 0x1c
        /*003a*/ 	.short	(.L_147 - .L_146)


	//   ....[0]....
.L_146:
        /*003c*/ 	.word	0x00000050


	//----- nvinfo : EIATTR_CBANK_PARAM_SIZE
	.align		4
.L_147:
        /*0040*/ 	.byte	0x03, 0x19
        /*0042*/ 	.short	0x0010


	//----- nvinfo : EIATTR_PARAM_CBANK
	.align		4
        /*0044*/ 	.byte	0x04, 0x0a
        /*0046*/ 	.short	(.L_149 - .L_148)
	.align		4
.L_148:
        /*0048*/ 	.word	index@(.nv.constant0._Z30test_restrict_builtin_var_readPiS_)
        /*004c*/ 	.short	0x0380
        /*004e*/ 	.short	0x0010


	//----- nvinfo : EIATTR_SW_WAR
	.align		4
.L_149:
        /*0050*/ 	.byte	0x04, 0x36
        /*0052*/ 	.short	(.L_151 - .L_150)
.L_150:
        /*0054*/ 	.word	0x00000008
.L_151:


//--------------------- .nv.info._Z37test_restrict_read_in_while_conditionPiS_ --------------------------
	.section	.nv.info._Z37test_restrict_read_in_while_conditionPiS_,"",@"SHT_CUDA_INFO"
	.sectionflags	@""
	.align	4


	//----- nvinfo : EIATTR_CUDA_API_VERSION
	.align		4
        /*0000*/ 	.byte	0x04, 0x37
        /*0002*/ 	.short	(.L_153 - .L_152)
.L_152:
        /*0004*/ 	.word	0x00000082


	//----- nvinfo : EIATTR_KPARAM_INFO
	.align		4
.L_153:
        /*0008*/ 	.byte	0x04, 0x17
        /*000a*/ 	.short	(.L_155 - .L_154)
.L_154:
        /*000c*/ 	.word	0x00000000
        /*0010*/ 	.short	0x0001
        /*0012*/ 	.short	0x0008
        /*0014*/ 	.byte	0x00, 0xf5, 0x21, 0x00


	//----- nvinfo : EIATTR_KPARAM_INFO
	.align		4
.L_155:
        /*0018*/ 	.byte	0x04, 0x17
        /*001a*/ 	.short	(.L_157 - .L_156)
.L_156:
        /*001c*/ 	.word	0x00000000
        /*0020*/ 	.short	0x0000
        /*0022*/ 	.short	0x0000
        /*0024*/ 	.byte	0x00, 0xf5, 0x21, 0x00


	//----- nvinfo : EIATTR_SPARSE_MMA_MASK
	.align		4
.L_157:
        /*0028*/ 	.byte	0x03, 0x50
        /*002a*/ 	.short	0x0000


	//----- nvinfo : EIATTR_MAXREG_COUNT
	.align		4
        /*002c*/ 	.byte	0x03, 0x1b
        /*002e*/ 	.short	0x00ff


	//----- nvinfo : EIATTR_MERCURY_ISA_VERSION
	.align		4
        /*0030*/ 	.byte	0x03, 0x5f
        /*0032*/ 	.short	0x0101


	//----- nvinfo : EIATTR_VRC_CTA_INIT_COUNT
	.align		4
        /*0034*/ 	.byte	0x02, 0x4a
	.zero		1
	.zero		1


	//----- nvinfo : EIATTR_EXIT_INSTR_OFFSETS
	.align		4
        /*0038*/ 	.byte	0x04, 0x1c
        /*003a*/ 	.short	(.L_159 - .L_158)


	//   ....[0]....
.L_158:
        /*003c*/ 	.word	0x00000080


	//   ....[1]....
        /*0040*/ 	.word	0x000000a0


	//----- nvinfo : EIATTR_CBANK_PARAM_SIZE
	.align		4
.L_159:
        /*0044*/ 	.byte	0x03, 0x19
        /*0046*/ 	.short	0x0010


	//----- nvinfo : EIATTR_PARAM_CBANK
	.align		4
        /*0048*/ 	.byte	0x04, 0x0a
        /*004a*/ 	.short	(.L_161 - .L_160)
	.align		4
.L_160:
        /*004c*/ 	.word	index@(.nv.constant0._Z37test_restrict_read_in_while_conditionPiS_)
        /*0050*/ 	.short	0x0380
        /*0052*/ 	.short	0x0010


	//----- nvinfo : EIATTR_SW_WAR
	.align		4
.L_161:
        /*0054*/ 	.byte	0x04, 0x36
        /*0056*/ 	.short	(.L_163 - .L_162)
.L_162:
        /*0058*/ 	.word	0x00000008
.L_163:


//--------------------- .nv.info._Z29test_restrict_writes_in_whilePiS_ --------------------------
	.section	.nv.info._Z29test_restrict_writes_in_whilePiS_,"",@"SHT_CUDA_INFO"
	.sectionflags	@""
	.align	4


	//----- nvinfo : EIATTR_CUDA_API_VERSION
	.align		4
        /*0000*/ 	.byte	0x04, 0x37
        /*0002*/ 	.short	(.L_165 - .L_164)
.L_164:
        /*0004*/ 	.word	0x00000082


	//----- nvinfo : EIATTR_KPARAM_INFO
	.align		4
.L_165:
        /*0008*/ 	.byte	0x04, 0x17
        /*000a*/ 	.short	(.L_167 - .L_166)
.L_166:
        /*000c*/ 	.word	0x00000000
        /*0010*/ 	.short	0x0001
        /*0012*/ 	.short	0x0008
        /*0014*/ 	.byte	0x00, 0xf5, 0x21, 0x00


	//----- nvinfo : EIATTR_KPARAM_INFO
	.align		4
.L_167:
        /*0018*/ 	.byte	0x04, 0x17
        /*001a*/ 	.short	(.L_169 - .L_168)
.L_168:
        /*001c*/ 	.word	0x00000000
        /*0020*/ 	.short	0x0000
        /*0022*/ 	.short	0x0000
        /*0024*/ 	.byte	0x00, 0xf5, 0x21, 0x00


	//----- nvinfo : EIATTR_SPARSE_MMA_MASK
	.align		4
.L_169:
        /*0028*/ 	.byte	0x03, 0x50
        /*002a*/ 	.short	0x0000


	//----- nvinfo : EIATTR_MAXREG_COUNT
	.align		4
        /*002c*/ 	.byte	0x03, 0x1b
        /*002e*/ 	.short	0x00ff


	//----- nvinfo : EIATTR_MERCURY_ISA_VERSION
	.align		4
        /*0030*/ 	.byte	0x03, 0x5f
        /*0032*/ 	.short	0x0101


	//----- nvinfo : EIATTR_VRC_CTA_INIT_COUNT
	.align		4
        /*0034*/ 	.byte	0x02, 0x4a
	.zero		1
	.zero		1


	//----- nvinfo : EIATTR_EXIT_INSTR_OFFSETS
	.align		4
        /*0038*/ 	.byte	0x04, 0x1c
        /*003a*/ 	.short	(.L_171 - .L_170)


	//   ....[0]....
.L_170:
        /*003c*/ 	.word	0x00000080


	//----- nvinfo : EIATTR_CBANK_PARAM_SIZE
	.align		4
.L_171:
        /*0040*/ 	.byte	0x03, 0x19
        /*0042*/ 	.short	0x0010


	//----- nvinfo : EIATTR_PARAM_CBANK
	.align		4
        /*0044*/ 	.byte	0x04, 0x0a
        /*0046*/ 	.short	(.L_173 - .L_172)
	.align		4
.L_172:
        /*0048*/ 	.word	index@(.nv.constant0._Z29test_restrict_writes_in_whilePiS_)
        /*004c*/ 	.short	0x0380
        /*004e*/ 	.short	0x0010


	//----- nvinfo : EIATTR_SW_WAR
	.align		4
.L_173:
        /*0050*/ 	.byte	0x04, 0x36
        /*0052*/ 	.short	(.L_175 - .L_174)
.L_174:
        /*0054*/ 	.word	0x00000008
.L_175:


//--------------------- .nv.info._Z27test_restrict_writes_in_forPiS_ --------------------------
	.section	.nv.info._Z27test_restrict_writes_in_forPiS_,"",@"SHT_CUDA_INFO"
	.sectionflags	@""
	.align	4


	//----- nvinfo : EIATTR_CUDA_API_VERSION
	.align		4
        /*0000*/ 	.byte	0x04, 0x37
        /*0002*/ 	.short	(.L_177 - .L_176)
.L_176:
        /*0004*/ 	.word	0x00000082


	//----- nvinfo : EIATTR_KPARAM_INFO
	.align		4
.L_177:
        /*0008*/ 	.byte	0x04, 0x17
        /*000a*/ 	.short	(.L_179 - .L_178)
.L_178:
        /*000c*/ 	.word	0x00000000
        /*0010*/ 	.short	0x0001
        /*0012*/ 	.short	0x0008
        /*0014*/ 	.byte	0x00, 0xf5, 0x21, 0x00


	//----- nvinfo : EIATTR_KPARAM_INFO
	.align		4
.L_179:
        /*0018*/ 	.byte	0x04, 0x17
        /*001a*/ 	.short	(.L_181 - .L_180)
.L_180:
        /*001c*/ 	.word	0x00000000
        /*0020*/ 	.short	0x0000
        /*0022*/ 	.short	0x0000
        /*0024*/ 	.byte	0x00, 0xf5, 0x21, 0x00


	//----- nvinfo : EIATTR_SPARSE_MMA_MASK
	.align		4
.L_181:
        /*0028*/ 	.byte	0x03, 0x50
        /*002a*/ 	.short	0x0000


	//----- nvinfo : EIATTR_MAXREG_COUNT
	.align		4
        /*002c*/ 	.byte	0x03, 0x1b
        /*002e*/ 	.short	0x00ff


	//----- nvinfo : EIATTR_MERCURY_ISA_VERSION
	.align		4
        /*0030*/ 	.byte	0x03, 0x5f
        /*0032*/ 	.short	0x0101


	//----- nvinfo : EIATTR_VRC_CTA_INIT_COUNT
	.align		4
        /*0034*/ 	.byte	0x02, 0x4a
	.zero		1
	.zero		1


	//----- nvinfo : EIATTR_EXIT_INSTR_OFFSETS
	.align		4
        /*0038*/ 	.byte	0x04, 0x1c
        /*003a*/ 	.short	(.L_183 - .L_182)


	//   ....[0]....
.L_182:
        /*003c*/ 	.word	0x00000080


	//----- nvinfo : EIATTR_CBANK_PARAM_SIZE
	.align		4
.L_183:
        /*0040*/ 	.byte	0x03, 0x19
        /*0042*/ 	.short	0x0010


	//----- nvinfo : EIATTR_PARAM_CBANK
	.align		4
        /*0044*/ 	.byte	0x04, 0x0a
        /*0046*/ 	.short	(.L_185 - .L_184)
	.align		4
.L_184:
        /*0048*/ 	.word	index@(.nv.constant0._Z27test_restrict_writes_in_forPiS_)
        /*004c*/ 	.short	0x0380
        /*004e*/ 	.short	0x0010


	//----- nvinfo : EIATTR_SW_WAR
	.align		4
.L_185:
        /*0050*/ 	.byte	0x04, 0x36
        /*0052*/ 	.short	(.L_187 - .L_186)
.L_186:
        /*0054*/ 	.word	0x00000008
.L_187:


//--------------------- .nv.info._Z32test_restrict_conditional_writesPiS_ --------------------------
	.section	.nv.info._Z32test_restrict_conditional_writesPiS_,"",@"SHT_CUDA_INFO"
	.sectionflags	@""
	.align	4


	//----- nvinfo : EIATTR_CUDA_API_VERSION
	.align		4
        /*0000*/ 	.byte	0x04, 0x37
        /*0002*/ 	.short	(.L_189 - .L_188)
.L_188:
        /*0004*/ 	.word	0x00000082


	//----- nvinfo : EIATTR_KPARAM_INFO
	.align		4
.L_189:
        /*0008*/ 	.byte	0x04, 0x17
        /*000a*/ 	.short	(.L_191 - .L_190)
.L_190:
        /*000c*/ 	.word	0x00000000
        /*0010*/ 	.short	0x0001
        /*0012*/ 	.short	0x0008
        /*0014*/ 	.byte	0x00, 0xf5, 0x21, 0x00


	//----- nvinfo : EIATTR_KPARAM_INFO
	.align		4
.L_191:
        /*0018*/ 	.byte	0x04, 0x17
        /*001a*/ 	.short	(.L_193 - .L_192)
.L_192:
        /*001c*/ 	.word	0x00000000
        /*0020*/ 	.short	0x0000
        /*0022*/ 	.short	0x0000
        /*0024*/ 	.byte	0x00, 0xf5, 0x21, 0x00


	//----- nvinfo : EIATTR_SPARSE_MMA_MASK
	.align		4
.L_193:
        /*0028*/ 	.byte	0x03, 0x50
        /*002a*/ 	.short	0x0000


	//----- nvinfo : EIATTR_MAXREG_COUNT
	.align		4
        /*002c*/ 	.byte	0x03, 0x1b
        /*002e*/ 	.short	0x00ff


	//----- nvinfo : EIATTR_MERCURY_ISA_VERSION
	.align		4
        /*0030*/ 	.byte	0x03, 0x5f
        /*0032*/ 	.short	0x0101


	//----- nvinfo : EIATTR_VRC_CTA_INIT_COUNT
	.align		4
        /*0034*/ 	.byte	0x02, 0x4a
	.zero		1
	.zero		1


	//----- nvinfo : EIATTR_EXIT_INSTR_OFFSETS
	.align		4
        /*0038*/ 	.byte	0x04, 0x1c
        /*003a*/ 	.short	(.L_195 - .L_194)


	//   ....[0]....
.L_194:
        /*003c*/ 	.word	0x00000060


	//----- nvinfo : EIATTR_CBANK_PARAM_SIZE
	.align		4
.L_195:
        /*0040*/ 	.byte	0x03, 0x19
        /*0042*/ 	.short	0x0010


	//----- nvinfo : EIATTR_PARAM_CBANK
	.align		4
        /*0044*/ 	.byte	0x04, 0x0a
        /*0046*/ 	.short	(.L_197 - .L_196)
	.align		4
.L_196:
        /*0048*/ 	.word	index@(.nv.constant0._Z32test_restrict_conditional_writesPiS_)
        /*004c*/ 	.short	0x0380
        /*004e*/ 	.short	0x0010


	//----- nvinfo : EIATTR_SW_WAR
	.align		4
.L_197:
        /*0050*/ 	.byte	0x04, 0x36
        /*0052*/ 	.short	(.L_199 - .L_198)
.L_198:
        /*0054*/ 	.word	0x00000008
.L_199:


//--------------------- .nv.info._Z23test_restrict_no_writesPiS_ --------------------------
	.section	.nv.info._Z23test_restrict_no_writesPiS_,"",@"SHT_CUDA_INFO"
	.sectionflags	@""
	.align	4


	//----- nvinfo : EIATTR_CUDA_API_VERSION
	.align		4
        /*0000*/ 	.byte	0x04, 0x37
        /*0002*/ 	.short	(.L_201 - .L_200)
.L_200:
        /*0004*/ 	.word	0x00000082


	//----- nvinfo : EIATTR_KPARAM_INFO
	.align		4
.L_201:
        /*0008*/ 	.byte	0x04, 0x17
        /*000a*/ 	.short	(.L_203 - .L_202)
.L_202:
        /*000c*/ 	.word	0x00000000
        /*0010*/ 	.short	0x0001
        /*0012*/ 	.short	0x0008
        /*0014*/ 	.byte	0x00, 0xf5, 0x21, 0x00


	//----- nvinfo : EIATTR_KPARAM_INFO
	.align		4
.L_203:
        /*0018*/ 	.byte	0x04, 0x17
        /*001a*/ 	.short	(.L_205 - .L_204)
.L_204:
        /*001c*/ 	.word	0x00000000
        /*0020*/ 	.short	0x0000
        /*0022*/ 	.short	0x0000
        /*0024*/ 	.byte	0x00, 0xf5, 0x21, 0x00


	//----- nvinfo : EIATTR_SPARSE_MMA_MASK
	.align		4
.L_205:
        /*0028*/ 	.byte	0x03, 0x50
        /*002a*/ 	.short	0x0000


	//----- nvinfo : EIATTR_MAXREG_COUNT
	.align		4
        /*002c*/ 	.byte	0x03, 0x1b
        /*002e*/ 	.short	0x00ff


	//----- nvinfo : EIATTR_MERCURY_ISA_VERSION
	.align		4
        /*0030*/ 	.byte	0x03, 0x5f
        /*0032*/ 	.short	0x0101


	//----- nvinfo : EIATTR_VRC_CTA_INIT_COUNT
	.align		4
        /*0034*/ 	.byte	0x02, 0x4a
	.zero		1
	.zero		1


	//----- nvinfo : EIATTR_EXIT_INSTR_OFFSETS
	.align		4
        /*0038*/ 	.byte	0x04, 0x1c
        /*003a*/ 	.short	(.L_207 - .L_206)


	//   ....[0]....
.L_206:
        /*003c*/ 	.word	0x00000010


	//----- nvinfo : EIATTR_CBANK_PARAM_SIZE
	.align		4
.L_207:
        /*0040*/ 	.byte	0x03, 0x19
        /*0042*/ 	.short	0x0010


	//----- nvinfo : EIATTR_PARAM_CBANK
	.align		4
        /*0044*/ 	.byte	0x04, 0x0a
        /*0046*/ 	.short	(.L_209 - .L_208)
	.align		4
.L_208:
        /*0048*/ 	.word	index@(.nv.constant0._Z23test_restrict_no_writesPiS_)
        /*004c*/ 	.short	0x0380
        /*004e*/ 	.short	0x0010


	//----- nvinfo : EIATTR_SW_WAR
	.align		4
.L_209:
        /*0050*/ 	.byte	0x04, 0x36
        /*0052*/ 	.short	(.L_211 - .L_210)
.L_210:
        /*0054*/ 	.word	0x00000008
.L_211:


//--------------------- .nv.info._Z31test_restrict_read_in_conditionPiS_ --------------------------
	.section	.nv.info._Z31test_restrict_read_in_conditionPiS_,"",@"SHT_CUDA_INFO"
	.sectionflags	@""
	.align	4


	//----- nvinfo : EIATTR_CUDA_API_VERSION
	.align		4
        /*0000*/ 	.byte	0x04, 0x37
        /*0002*/ 	.short	(.L_213 - .L_212)
.L_212:
        /*0004*/ 	.word	0x00000082


	//----- nvinfo : EIATTR_KPARAM_INFO
	.align		4
.L_213:
        /*0008*/ 	.byte	0x04, 0x17
        /*000a*/ 	.short	(.L_215 - .L_214)
.L_214:
        /*000c*/ 	.word	0x00000000
        /*0010*/ 	.short	0x0001
        /*0012*/ 	.short	0x0008
        /*0014*/ 	.byte	0x00, 0xf5, 0x21, 0x00


	//----- nvinfo : EIATTR_KPARAM_INFO
	.align		4
.L_215:
        /*0018*/ 	.byte	0x04, 0x17
        /*001a*/ 	.short	(.L_217 - .L_216)
.L_216:
        /*001c*/ 	.word	0x00000000
        /*0020*/ 	.short	0x0000
        /*0022*/ 	.short	0x0000
        /*0024*/ 	.byte	0x00, 0xf5, 0x21, 0x00


	//----- nvinfo : EIATTR_SPARSE_MMA_MASK
	.align		4
.L_217:
        /*0028*/ 	.byte	0x03, 0x50
        /*002a*/ 	.short	0x0000


	//----- nvinfo : EIATTR_MAXREG_COUNT
	.align		4
        /*002c*/ 	.byte	0x03, 0x1b
        /*002e*/ 	.short	0x00ff


	//----- nvinfo : EIATTR_MERCURY_ISA_VERSION
	.align		4
        /*0030*/ 	.byte	0x03, 0x5f
        /*0032*/ 	.short	0x0101


	//----- nvinfo : EIATTR_VRC_CTA_INIT_COUNT
	.align		4
        /*0034*/ 	.byte	0x02, 0x4a
	.zero		1
	.zero		1


	//----- nvinfo : EIATTR_EXIT_INSTR_OFFSETS
	.align		4
        /*0038*/ 	.byte	0x04, 0x1c
        /*003a*/ 	.short	(.L_219 - .L_218)


	//   ....[0]....
.L_218:
        /*003c*/ 	.word	0x00000050


	//----- nvinfo : EIATTR_CBANK_PARAM_SIZE
	.align		4
.L_219:
        /*0040*/ 	.byte	0x03, 0x19
        /*0042*/ 	.short	0x0010


	//----- nvinfo : EIATTR_PARAM_CBANK
	.align		4
        /*0044*/ 	.byte	0x04, 0x0a
        /*0046*/ 	.short	(.L_221 - .L_220)
	.align		4
.L_220:
        /*0048*/ 	.word	index@(.nv.constant0._Z31test_restrict_read_in_conditionPiS_)
        /*004c*/ 	.short	0x0380
        /*004e*/ 	.short	0x0010


	//----- nvinfo : EIATTR_SW_WAR
	.align		4
.L_221:
        /*0050*/ 	.byte	0x04, 0x36
        /*0052*/ 	.short	(.L_223 - .L_222)
.L_222:
        /*0054*/ 	.word	0x00000008
.L_223:


//--------------------- .nv.info._Z28test_restrict_reads_in_whilePiS_ --------------------------
	.section	.nv.info._Z28test_restrict_reads_in_whilePiS_,"",@"SHT_CUDA_INFO"
	.sectionflags	@""
	.align	4


	//----- nvinfo : EIATTR_CUDA_API_VERSION
	.align		4
        /*0000*/ 	.byte	0x04, 0x37
        /*0002*/ 	.short	(.L_225 - .L_224)
.L_224:
        /*0004*/ 	.word	0x00000082


	//----- nvinfo : EIATTR_KPARAM_INFO
	.align		4
.L_225:
        /*0008*/ 	.byte	0x04, 0x17
        /*000a*/ 	.short	(.L_227 - .L_226)
.L_226:
        /*000c*/ 	.word	0x00000000
        /*0010*/ 	.short	0x0001
        /*0012*/ 	.short	0x0008
        /*0014*/ 	.byte	0x00, 0xf5, 0x21, 0x00


	//----- nvinfo : EIATTR_KPARAM_INFO
	.align		4
.L_227:
        /*0018*/ 	.byte	0x04, 0x17
        /*001a*/ 	.short	(.L_229 - .L_228)
.L_228:
        /*001c*/ 	.word	0x00000000
        /*0020*/ 	.short	0x0000
        /*0022*/ 	.short	0x0000
        /*0024*/ 	.byte	0x00, 0xf5, 0x21, 0x00


	//----- nvinfo : EIATTR_SPARSE_MMA_MASK
	.align		4
.L_229:
        /*0028*/ 	.byte	0x03, 0x50
        /*002a*/ 	.short	0x0000


	//----- nvinfo : EIATTR_MAXREG_COUNT
	.align		4
        /*002c*/ 	.byte	0x03, 0x1b
        /*002e*/ 	.short	0x00ff


	//----- nvinfo : EIATTR_MERCURY_ISA_VERSION
	.align		4
        /*0030*/ 	.byte	0x03, 0x5f
        /*0032*/ 	.short	0x0101


	//----- nvinfo : EIATTR_VRC_CTA_INIT_COUNT
	.align		4
        /*0034*/ 	.byte	0x02, 0x4a
	.zero		1
	.zero		1


	//----- nvinfo : EIATTR_EXIT_INSTR_OFFSETS
	.align		4
        /*0038*/ 	.byte	0x04, 0x1c
        /*003a*/ 	.short	(.L_231 - .L_230)


	//   ....[0]....
.L_230:
        /*003c*/ 	.word	0x00000050


	//----- nvinfo : EIATTR_CBANK_PARAM_SIZE
	.align		4
.L_231:
        /*0040*/ 	.byte	0x03, 0x19
        /*0042*/ 	.short	0x0010


	//----- nvinfo : EIATTR_PARAM_CBANK
	.align		4
        /*0044*/ 	.byte	0x04, 0x0a
        /*0046*/ 	.short	(.L_233 - .L_232)
	.align		4
.L_232:
        /*0048*/ 	.word	index@(.nv.constant0._Z28test_restrict_reads_in_whilePiS_)
        /*004c*/ 	.short	0x0380
        /*004e*/ 	.short	0x0010


	//----- nvinfo : EIATTR_SW_WAR
	.align		4
.L_233:
        /*0050*/ 	.byte	0x04, 0x36
        /*0052*/ 	.short	(.L_235 - .L_234)
.L_234:
        /*0054*/ 	.word	0x00000008
.L_235:


//--------------------- .nv.info._Z26test_restrict_reads_in_forPiS_ --------------------------
	.section	.nv.info._Z26test_restrict_reads_in_forPiS_,"",@"SHT_CUDA_INFO"
	.sectionflags	@""
	.align	4


	//----- nvinfo : EIATTR_CUDA_API_VERSION
	.align		4
        /*0000*/ 	.byte	0x04, 0x37
        /*0002*/ 	.short	(.L_237 - .L_236)
.L_236:
        /*0004*/ 	.word	0x00000082


	//----- nvinfo : EIATTR_KPARAM_INFO
	.align		4
.L_237:
        /*0008*/ 	.byte	0x04, 0x17
        /*000a*/ 	.short	(.L_239 - .L_238)
.L_238:
        /*000c*/ 	.word	0x00000000
        /*0010*/ 	.short	0x0001
        /*0012*/ 	.short	0x0008
        /*0014*/ 	.byte	0x00, 0xf5, 0x21, 0x00


	//----- nvinfo : EIATTR_KPARAM_INFO
	.align		4
.L_239:
        /*0018*/ 	.byte	0x04, 0x17
        /*001a*/ 	.short	(.L_241 - .L_240)
.L_240:
        /*001c*/ 	.word	0x00000000
        /*0020*/ 	.short	0x0000
        /*0022*/ 	.short	0x0000
        /*0024*/ 	.byte	0x00, 0xf5, 0x21, 0x00


	//----- nvinfo : EIATTR_SPARSE_MMA_MASK
	.align		4
.L_241:
        /*0028*/ 	.byte	0x03, 0x50
        /*002a*/ 	.short	0x0000


	//----- nvinfo : EIATTR_MAXREG_COUNT
	.align		4
        /*002c*/ 	.byte	0x03, 0x1b
        /*002e*/ 	.short	0x00ff


	//----- nvinfo : EIATTR_MERCURY_ISA_VERSION
	.align		4
        /*0030*/ 	.byte	0x03, 0x5f
        /*0032*/ 	.short	0x0101


	//----- nvinfo : EIATTR_VRC_CTA_INIT_COUNT
	.align		4
        /*0034*/ 	.byte	0x02, 0x4a
	.zero		1
	.zero		1


	//----- nvinfo : EIATTR_EXIT_INSTR_OFFSETS
	.align		4
        /*0038*/ 	.byte	0x04, 0x1c
        /*003a*/ 	.short	(.L_243 - .L_242)


	//   ....[0]....
.L_242:
        /*003c*/ 	.word	0x00000050


	//----- nvinfo : EIATTR_CBANK_PARAM_SIZE
	.align		4
.L_243:
        /*0040*/ 	.byte	0x03, 0x19
        /*0042*/ 	.short	0x0010


	//----- nvinfo : EIATTR_PARAM_CBANK
	.align		4
        /*0044*/ 	.byte	0x04, 0x0a
        /*0046*/ 	.short	(.L_245 - .L_244)
	.align		4
.L_244:
        /*0048*/ 	.word	index@(.nv.constant0._Z26test_restrict_reads_in_forPiS_)
        /*004c*/ 	.short	0x0380
        /*004e*/ 	.short	0x0010


	//----- nvinfo : EIATTR_SW_WAR
	.align		4
.L_245:
        /*0050*/ 	.byte	0x04, 0x36
        /*0052*/ 	.short	(.L_247 - .L_246)
.L_246:
        /*0054*/ 	.word	0x00000008
.L_247:


//--------------------- .nv.info._Z31test_restrict_conditional_readsPiS_ --------------------------
	.section	.nv.info._Z31test_restrict_conditional_readsPiS_,"",@"SHT_CUDA_INFO"
	.sectionflags	@""
	.align	4


	//----- nvinfo : EIATTR_CUDA_API_VERSION
	.align		4
        /*0000*/ 	.byte	0x04, 0x37
        /*0002*/ 	.short	(.L_249 - .L_248)
.L_248:
        /*0004*/ 	.word	0x00000082


	//----- nvinfo : EIATTR_KPARAM_INFO
	.align		4
.L_249:
        /*0008*/ 	.byte	0x04, 0x17
        /*000a*/ 	.short	(.L_251 - .L_250)
.L_250:
        /*000c*/ 	.word	0x00000000
        /*0010*/ 	.short	0x0001
        /*0012*/ 	.short	0x0008
        /*0014*/ 	.byte	0x00, 0xf5, 0x21, 0x00


	//----- nvinfo : EIATTR_KPARAM_INFO
	.align		4
.L_251:
        /*0018*/ 	.byte	0x04, 0x17
        /*001a*/ 	.short	(.L_253 - .L_252)
.L_252:
        /*001c*/ 	.word	0x00000000
        /*0020*/ 	.short	0x0000
        /*0022*/ 	.short	0x0000
        /*0024*/ 	.byte	0x00, 0xf5, 0x21, 0x00


	//----- nvinfo : EIATTR_SPARSE_MMA_MASK
	.align		4
.L_253:
        /*0028*/ 	.byte	0x03, 0x50
        /*002a*/ 	.short	0x0000


	//----- nvinfo : EIATTR_MAXREG_COUNT
	.align		4
        /*002c*/ 	.byte	0x03, 0x1b
        /*002e*/ 	.short	0x00ff


	//----- nvinfo : EIATTR_MERCURY_ISA_VERSION
	.align		4
        /*0030*/ 	.byte	0x03, 0x5f
        /*0032*/ 	.short	0x0101


	//----- nvinfo : EIATTR_VRC_CTA_INIT_COUNT
	.align		4
        /*0034*/ 	.byte	0x02, 0x4a
	.zero		1
	.zero		1


	//----- nvinfo : EIATTR_EXIT_INSTR_OFFSETS
	.align		4
        /*0038*/ 	.byte	0x04, 0x1c
        /*003a*/ 	.short	(.L_255 - .L_254)


	//   ....[0]....
.L_254:
        /*003c*/ 	.word	0x00000070


	//----- nvinfo : EIATTR_CBANK_PARAM_SIZE
	.align		4
.L_255:
        /*0040*/ 	.byte	0x03, 0x19
        /*0042*/ 	.short	0x0010


	//----- nvinfo : EIATTR_PARAM_CBANK
	.align		4
        /*0044*/ 	.byte	0x04, 0x0a
        /*0046*/ 	.short	(.L_257 - .L_256)
	.align		4
.L_256:
        /*0048*/ 	.word	index@(.nv.constant0._Z31test_restrict_conditional_readsPiS_)
        /*004c*/ 	.short	0x0380
        /*004e*/ 	.short	0x0010


	//----- nvinfo : EIATTR_SW_WAR
	.align		4
.L_257:
        /*0050*/ 	.byte	0x04, 0x36
        /*0052*/ 	.short	(.L_259 - .L_258)
.L_258:
        /*0054*/ 	.word	0x00000008
.L_259:


//--------------------- .nv.info._Z22test_restrict_no_readsPiS_ --------------------------
	.section	.nv.info._Z22test_restrict_no_readsPiS_,"",@"SHT_CUDA_INFO"
	.sectionflags	@""
	.align	4


	//----- nvinfo : EIATTR_CUDA_API_VERSION
	.align		4
        /*0000*/ 	.byte	0x04, 0x37
        /*0002*/ 	.short	(.L_261 - .L_260)
.L_260:
        /*0004*/ 	.word	0x00000082


	//----- nvinfo : EIATTR_KPARAM_INFO
	.align		4
.L_261:
        /*0008*/ 	.byte	0x04, 0x17
        /*000a*/ 	.short	(.L_263 - .L_262)
.L_262:
        /*000c*/ 	.word	0x00000000
        /*0010*/ 	.short	0x0001
        /*0012*/ 	.short	0x0008
        /*0014*/ 	.byte	0x00, 0xf5, 0x21, 0x00


	//----- nvinfo : EIATTR_KPARAM_INFO
	.align		4
.L_263:
        /*0018*/ 	.byte	0x04, 0x17
        /*001a*/ 	.short	(.L_265 - .L_264)
.L_264:
        /*001c*/ 	.word	0x00000000
        /*0020*/ 	.short	0x0000
        /*0022*/ 	.short	0x0000
        /*0024*/ 	.byte	0x00, 0xf5, 0x21, 0x00


	//----- nvinfo : EIATTR_SPARSE_MMA_MASK
	.align		4
.L_265:
        /*0028*/ 	.byte	0x03, 0x50
        /*002a*/ 	.short	0x0000


	//----- nvinfo : EIATTR_MAXREG_COUNT
	.align		4
        /*002c*/ 	.byte	0x03, 0x1b
        /*002e*/ 	.short	0x00ff


	//----- nvinfo : EIATTR_MERCURY_ISA_VERSION
	.align		4
        /*0030*/ 	.byte	0x03, 0x5f
        /*0032*/ 	.short	0x0101


	//----- nvinfo : EIATTR_VRC_CTA_INIT_COUNT
	.align		4
        /*0034*/ 	.byte	0x02, 0x4a
	.zero		1
	.zero		1


	//----- nvinfo : EIATTR_EXIT_INSTR_OFFSETS
	.align		4
        /*0038*/ 	.byte	0x04, 0x1c
        /*003a*/ 	.short	(.L_267 - .L_266)


	//   ....[0]....
.L_266:
        /*003c*/ 	.word	0x00000070


	//----- nvinfo : EIATTR_CBANK_PARAM_SIZE
	.align		4
.L_267:
        /*0040*/ 	.byte	0x03, 0x19
        /*0042*/ 	.short	0x0010


	//----- nvinfo : EIATTR_PARAM_CBANK
	.align		4
        /*0044*/ 	.byte	0x04, 0x0a
        /*0046*/ 	.short	(.L_269 - .L_268)
	.align		4
.L_268:
        /*0048*/ 	.word	index@(.nv.constant0._Z22test_restrict_no_readsPiS_)
        /*004c*/ 	.short	0x0380
        /*004e*/ 	.short	0x0010


	//----- nvinfo : EIATTR_SW_WAR
	.align		4
.L_269:
        /*0050*/ 	.byte	0x04, 0x36
        /*0052*/ 	.short	(.L_271 - .L_270)
.L_270:
        /*0054*/ 	.word	0x00000008
.L_271:


//--------------------- .nv.info._Z26test_no_restrict_violationPiS_S_i --------------------------
	.section	.nv.info._Z26test_no_restrict_violationPiS_S_i,"",@"SHT_CUDA_INFO"
	.sectionflags	@""
	.align	4


	//----- nvinfo : EIATTR_CUDA_API_VERSION
	.align		4
        /*0000*/ 	.byte	0x04, 0x37
        /*0002*/ 	.short	(.L_273 - .L_272)
.L_272:
        /*0004*/ 	.word	0x00000082


	//----- nvinfo : EIATTR_KPARAM_INFO
	.align		4
.L_273:
        /*0008*/ 	.byte	0x04, 0x17
        /*000a*/ 	.short	(.L_275 - .L_274)
.L_274:
        /*000c*/ 	.word	0x00000000
        /*0010*/ 	.short	0x0003
        /*0012*/ 	.short	0x0018
        /*0014*/ 	.byte	0x00, 0xf0, 0x11, 0x00


	//----- nvinfo : EIATTR_KPARAM_INFO
	.align		4
.L_275:
        /*0018*/ 	.byte	0x04, 0x17
        /*001a*/ 	.short	(.L_277 - .L_276)
.L_276:
        /*001c*/ 	.word	0x00000000
        /*0020*/ 	.short	0x0002
        /*0022*/ 	.short	0x0010
        /*0024*/ 	.byte	0x00, 0xf5, 0x21, 0x00


	//----- nvinfo : EIATTR_KPARAM_INFO
	.align		4
.L_277:
        /*0028*/ 	.byte	0x04, 0x17
        /*002a*/ 	.short	(.L_279 - .L_278)
.L_278:
        /*002c*/ 	.word	0x00000000
        /*0030*/ 	.short	0x0001
        /*0032*/ 	.short	0x0008
        /*0034*/ 	.byte	0x00, 0xf5, 0x21, 0x00


	//----- nvinfo : EIATTR_KPARAM_INFO
	.align		4
.L_279:
        /*0038*/ 	.byte	0x04, 0x17
        /*003a*/ 	.short	(.L_281 - .L_280)
.L_280:
        /*003c*/ 	.word	0x00000000
        /*0040*/ 	.short	0x0000
        /*0042*/ 	.short	0x0000
        /*0044*/ 	.byte	0x00, 0xf5, 0x21, 0x00


	//----- nvinfo : EIATTR_SPARSE_MMA_MASK
	.align		4
.L_281:
        /*0048*/ 	.byte	0x03, 0x50
        /*004a*/ 	.short	0x0000


	//----- nvinfo : EIATTR_MAXREG_COUNT
	.align		4
        /*004c*/ 	.byte	0x03, 0x1b
        /*004e*/ 	.short	0x00ff


	//----- nvinfo : EIATTR_MERCURY_ISA_VERSION
	.align		4
        /*0050*/ 	.byte	0x03, 0x5f
        /*0052*/ 	.short	0x0101


	//----- nvinfo : EIATTR_VRC_CTA_INIT_COUNT
	.align		4
        /*0054*/ 	.byte	0x02, 0x4a
	.zero		1
	.zero		1


	//----- nvinfo : EIATTR_EXIT_INSTR_OFFSETS
	.align		4
        /*0058*/ 	.byte	0x04, 0x1c
        /*005a*/ 	.short	(.L_283 - .L_282)


	//   ....[0]....
.L_282:
        /*005c*/ 	.word	0x00000030


	//   ....[1]....
        /*0060*/ 	.word	0x00000650


	//   ....[2]....
        /*0064*/ 	.word	0x00000910


	//   ....[3]....
        /*0068*/ 	.word	0x00000ad0


	//   ....[4]....
        /*006c*/ 	.word	0x00000ca0


	//----- nvinfo : EIATTR_CBANK_PARAM_SIZE
	.align		4
.L_283:
        /*0070*/ 	.byte	0x03, 0x19
        /*0072*/ 	.short	0x001c


	//----- nvinfo : EIATTR_PARAM_CBANK
	.align		4
        /*0074*/ 	.byte	0x04, 0x0a
        /*0076*/ 	.short	(.L_285 - .L_284)
	.align		4
.L_284:
        /*0078*/ 	.word	index@(.nv.constant0._Z26test_no_restrict_violationPiS_S_i)
        /*007c*/ 	.short	0x0380
        /*007e*/ 	.short	0x001c


	//----- nvinfo : EIATTR_SW_WAR
	.align		4
.L_285:
        /*0080*/ 	.byte	0x04, 0x36
        /*0082*/ 	.short	(.L_287 - .L_286)
.L_286:
        /*0084*/ 	.word	0x00000008
.L_287:


//--------------------- .nv.info._Z18test_restrict_argsPiS_i --------------------------
	.section	.nv.info._Z18test_restrict_argsPiS_i,"",@"SHT_CUDA_INFO"
	.sectionflags	@""
	.align	4


	//----- nvinfo : EIATTR_CUDA_API_VERSION
	.align		4
        /*0000*/ 	.byte	0x04, 0x37
        /*0002*/ 	.short	(.L_289 - .L_288)
.L_288:
        /*0004*/ 	.word	0x00000082


	//----- nvinfo : EIATTR_KPARAM_INFO
	.align		4
.L_289:
        /*0008*/ 	.byte	0x04, 0x17
        /*000a*/ 	.short	(.L_291 - .L_290)
.L_290:
        /*000c*/ 	.word	0x00000000
        /*0010*/ 	.short	0x0002
        /*0012*/ 	.short	0x0010
        /*0014*/ 	.byte	0x00, 0xf0, 0x11, 0x00


	//----- nvinfo : EIATTR_KPARAM_INFO
	.align		4
.L_291:
        /*0018*/ 	.byte	0x04, 0x17
        /*001a*/ 	.short	(.L_293 - .L_292)
.L_292:
        /*001c*/ 	.word	0x00000000
        /*0020*/ 	.short	0x0001
        /*0022*/ 	.short	0x0008
        /*0024*/ 	.byte	0x00, 0xf5, 0x21, 0x00


	//----- nvinfo : EIATTR_KPARAM_INFO
	.align		4
.L_293:
        /*0028*/ 	.byte	0x04, 0x17
        /*002a*/ 	.short	(.L_295 - .L_294)
.L_294:
        /*002c*/ 	.word	0x00000000
        /*0030*/ 	.short	0x0000
        /*0032*/ 	.short	0x0000
        /*0034*/ 	.byte	0x00, 0xf5, 0x21, 0x00


	//----- nvinfo : EIATTR_SPARSE_MMA_MASK
	.align		4
.L_295:
        /*0038*/ 	.byte	0x03, 0x50
        /*003a*/ 	.short	0x0000


	//----- nvinfo : EIATTR_MAXREG_COUNT
	.align		4
        /*003c*/ 	.byte	0x03, 0x1b
        /*003e*/ 	.short	0x00ff


	//----- nvinfo : EIATTR_MERCURY_ISA_VERSION
	.align		4
        /*0040*/ 	.byte	0x03, 0x5f
        /*0042*/ 	.short	0x0101


	//----- nvinfo : EIATTR_VRC_CTA_INIT_COUNT
	.align		4
        /*0044*/ 	.byte	0x02, 0x4a
	.zero		1
	.zero		1


	//----- nvinfo : EIATTR_EXIT_INSTR_OFFSETS
	.align		4
        /*0048*/ 	.byte	0x04, 0x1c
        /*004a*/ 	.short	(.L_297 - .L_296)


	//   ....[0]....
.L_296:
        /*004c*/ 	.word	0x00000030


	//   ....[1]....
        /*0050*/ 	.word	0x000003e0


	//   ....[2]....
        /*0054*/ 	.word	0x00000580


	//   ....[3]....
        /*0058*/ 	.word	0x000006a0


	//   ....[4]....
        /*005c*/ 	.word	0x00000800


	//----- nvinfo : EIATTR_CBANK_PARAM_SIZE
	.align		4
.L_297:
        /*0060*/ 	.byte	0x03, 0x19
        /*0062*/ 	.short	0x0014


	//----- nvinfo : EIATTR_PARAM_CBANK
	.align		4
        /*0064*/ 	.byte	0x04, 0x0a
        /*0066*/ 	.short	(.L_299 - .L_298)
	.align		4
.L_298:
        /*0068*/ 	.word	index@(.nv.constant0._Z18test_restrict_argsPiS_i)
        /*006c*/ 	.short	0x0380
        /*006e*/ 	.short	0x0014


	//----- nvinfo : EIATTR_SW_WAR
	.align		4
.L_299:
        /*0070*/ 	.byte	0x04, 0x36
        /*0072*/ 	.short	(.L_301 - .L_300)
.L_300:
        /*0074*/ 	.word	0x00000008
.L_301:


//--------------------- .nv.info._Z13test_restrictv --------------------------
	.section	.nv.info._Z13test_restrictv,"",@"SHT_CUDA_INFO"
	.sectionflags	@""
	.align	4


	//----- nvinfo : EIATTR_CUDA_API_VERSION
	.align		4
        /*0000*/ 	.byte	0x04, 0x37
        /*0002*/ 	.short	(.L_303 - .L_302)
.L_302:
        /*0004*/ 	.word	0x00000082


	//----- nvinfo : EIATTR_SPARSE_MMA_MASK
	.align		4
.L_303:
        /*0008*/ 	.byte	0x03, 0x50
        /*000a*/ 	.short	0x0000


	//----- nvinfo : EIATTR_MAXREG_COUNT
	.align		4
        /*000c*/ 	.byte	0x03, 0x1b
        /*000e*/ 	.short	0x00ff


	//----- nvinfo : EIATTR_MERCURY_ISA_VERSION
	.align		4
        /*0010*/ 	.byte	0x03, 0x5f
        /*0012*/ 	.short	0x0101


	//----- nvinfo : EIATTR_VRC_CTA_INIT_COUNT
	.align		4
        /*0014*/ 	.byte	0x02, 0x4a
	.zero		1
	.zero		1


	//----- nvinfo : EIATTR_EXIT_INSTR_OFFSETS
	.align		4
        /*0018*/ 	.byte	0x04, 0x1c
        /*001a*/ 	.short	(.L_305 - .L_304)


	//   ....[0]....
.L_304:
        /*001c*/ 	.word	0x00000010


	//----- nvinfo : EIATTR_SW_WAR
	.align		4
.L_305:
        /*0020*/ 	.byte	0x04, 0x36
        /*0022*/ 	.short	(.L_307 - .L_306)
.L_306:
        /*0024*/ 	.word	0x00000008
.L_307:


//--------------------- .nv.callgraph             --------------------------
	.section	.nv.callgraph,"",@"SHT_CUDA_CALLGRAPH"
	.align	4
	.sectionentsize	8
	.align		4
        /*0000*/ 	.word	0x00000000
	.align		4
        /*0004*/ 	.word	0xffffffff
	.align		4
        /*0008*/ 	.word	0x00000000
	.align		4
        /*000c*/ 	.word	0xfffffffe
	.align		4
        /*0010*/ 	.word	0x00000000
	.align		4
        /*0014*/ 	.word	0xfffffffd
	.align		4
        /*0018*/ 	.word	0x00000000
	.align		4
        /*001c*/ 	.word	0xfffffffc


//--------------------- .text._Z29test_restrict_self_assignmentPiS_ --------------------------
	.section	.text._Z29test_restrict_self_assignmentPiS_,"ax",@progbits
	.align	128
        .global         _Z29test_restrict_self_assignmentPiS_
        .type           _Z29test_restrict_self_assignmentPiS_,@function
        .size           _Z29test_restrict_self_assignmentPiS_,(.L_x_27 - _Z29test_restrict_self_assignmentPiS_)
        .other          _Z29test_restrict_self_assignmentPiS_,@"STO_CUDA_ENTRY STV_DEFAULT"
_Z29test_restrict_self_assignmentPiS_:
.text._Z29test_restrict_self_assignmentPiS_:
[----:B------:R-:W-:Y:S08]  /*0000*/  LDC R1, c[0x0][0x37c] ;  /* 0x0000df00ff017b82 */ /* 0x000ff00000000800 */
[----:B------:R-:W0:Y:S01]  /*0010*/  LDC.64 R2, c[0x0][0x388] ;  /* 0x0000e200ff027b82 */ /* 0x000e220000000a00 */
[----:B------:R-:W0:Y:S02]  /*0020*/  LDCU.64 UR4, c[0x0][0x358] ;  /* 0x00006b00ff0477ac */ /* 0x000e240008000a00 */
[----:B0-----:R-:W2:Y:S05]  /*0030*/  LDG.E.CONSTANT R3, desc[UR4][R2.64] ;  /* 0x0000000402037981 */ /* 0x001eaa000c1e9900 */
[----:B------:R-:W2:Y:S02]  /*0040*/  LDC.64 R4, c[0x0][0x380] ;  /* 0x0000e000ff047b82 */ /* 0x000ea40000000a00 */
[----:B--2---:R-:W-:Y:S01]  /*0050*/  STG.E desc[UR4][R4.64], R3 ;  /* 0x0000000304007986 */ /* 0x004fe2000c101904 */
[----:B------:R-:W-:Y:S05]  /*0060*/  EXIT ;  /* 0x000000000000794d */ /* 0x000fea0003800000 */
.L_x_0:
[----:B------:R-:W-:-:S00]  /*0070*/  BRA `(.L_x_0) ;  /* 0xfffffffc00fc7947 */ /* 0x000fc0000383ffff */
[----:B------:R-:W-:-:S00]  /*0080*/  NOP ;  /* 0x0000000000007918 */ /* 0x000fc00000000000 */
[----:B------:R-:W-:-:S00]  /*0090*/  NOP ;  /* 0x0000000000007918 */ /* 0x000fc00000000000 */
[----:B------:R-:W-:-:S00]  /*00a0*/  NOP ;  /* 0x0000000000007918 */ /* 0x000fc00000000000 */
[----:B------:R-:W-:-:S00]  /*00b0*/  NOP ;  /* 0x0000000000007918 */ /* 0x000fc00000000000 */
[----:B------:R-:W-:-:S00]  /*00c0*/  NOP ;  /* 0x0000000000007918 */ /* 0x000fc00000000000 */
[----:B------:R-:W-:-:S00]  /*00d0*/  NOP ;  /* 0x0000000000007918 */ /* 0x000fc00000000000 */
[----:B------:R-:W-:-:S00]  /*00e0*/  NOP ;  /* 0x0000000000007918 */ /* 0x000fc00000000000 */
[----:B------:R-:W-:-:S00]  /*00f0*/  NOP ;  /* 0x0000000000007918 */ /* 0x000fc00000000000 */
.L_x_27:


//--------------------- .text._Z17test_restrict_sumPiS_S_ --------------------------
	.section	.text._Z17test_restrict_sumPiS_S_,"ax",@progbits
	.align	128
        .global         _Z17test_restrict_sumPiS_S_
        .type           _Z17test_restrict_sumPiS_S_,@function
        .size           _Z17test_restrict_sumPiS_S_,(.L_x_28 - _Z17test_restrict_sumPiS_S_)
        .other          _Z17test_restrict_sumPiS_S_,@"STO_CUDA_ENTRY STV_DEFAULT"
_Z17test_restrict_sumPiS_S_:
.text._Z17test_restrict_sumPiS_S_:
[----:B------:R-:W-:Y:S08]  /*0000*/  LDC R1, c[0x0][0x37c] ;  /* 0x0000df00ff017b82 */ /* 0x000ff00000000800 */
[----:B------:R-:W0:Y:S01]  /*0010*/  LDC.64 R2, c[0x0][0x380] ;  /* 0x0000e000ff027b82 */ /* 0x000e220000000a00 */
[----:B------:R-:W0:Y:S01]  /*0020*/  LDCU.64 UR4, c[0x0][0x358] ;  /* 0x00006b00ff0477ac */ /* 0x000e220008000a00 */
[----:B------:R-:W-:Y:S01]  /*0030*/  HFMA2 R9, -RZ, RZ, 0, 2.98023223876953125e-07 ;  /* 0x00000005ff097431 */ /* 0x000fe200000001ff */
[----:B------:R-:W-:Y:S01]  /*0040*/  MOV R11, 0x6 ;  /* 0x00000006000b7802 */ /* 0x000fe20000000f00 */
[----:B------:R-:W-:-:S04]  /*0050*/  HFMA2 R13, -RZ, RZ, 0, 6.55651092529296875e-07 ;  /* 0x0000000bff0d7431 */ /* 0x000fc800000001ff */
[----:B------:R-:W1:Y:S08]  /*0060*/  LDC.64 R4, c[0x0][0x388] ;  /* 0x0000e200ff047b82 */ /* 0x000e700000000a00 */
[----:B------:R-:W2:Y:S01]  /*0070*/  LDC.64 R6, c[0x0][0x390] ;  /* 0x0000e400ff067b82 */ /* 0x000ea20000000a00 */
[----:B0-----:R-:W-:Y:S04]  /*0080*/  STG.E desc[UR4][R2.64], R9 ;  /* 0x0000000902007986 */ /* 0x001fe8000c101904 */
[----:B-1----:R-:W-:Y:S04]  /*0090*/  STG.E desc[UR4][R4.64], R11 ;  /* 0x0000000b04007986 */ /* 0x002fe8000c101904 */
[----:B--2---:R-:W-:Y:S01]  /*00a0*/  STG.E desc[UR4][R6.64], R13 ;  /* 0x0000000d06007986 */ /* 0x004fe2000c101904 */
[----:B------:R-:W-:Y:S05]  /*00b0*/  EXIT ;  /* 0x000000000000794d */ /* 0x000fea0003800000 */
.L_x_1:
        /* <DEDUP_REMOVED lines=12> */
.L_x_28:


//--------------------- .text._Z31test_restrict_builtin_var_writePiS_ --------------------------
	.section	.text._Z31test_restrict_builtin_var_writePiS_,"ax",@progbits
	.align	128
        .global         _Z31test_restrict_builtin_var_writePiS_
        .type           _Z31test_restrict_builtin_var_writePiS_,@function
        .size           _Z31test_restrict_builtin_var_writePiS_,(.L_x_29 - _Z31test_restrict_builtin_var_writePiS_)
        .other          _Z31test_restrict_builtin_var_writePiS_,@"STO_CUDA_ENTRY STV_DEFAULT"
_Z31test_restrict_builtin_var_writePiS_:
.text._Z31test_restrict_builtin_var_writePiS_:
[----:B------:R-:W-:Y:S01]  /*0000*/  LDC R1, c[0x0][0x37c] ;  /* 0x0000df00ff017b82 */ /* 0x000fe20000000800 */
[----:B------:R-:W0:Y:S07]  /*0010*/  S2R R5, SR_TID.X ;  /* 0x0000000000057919 */ /* 0x000e2e0000002100 */
[----:B------:R-:W0:Y:S01]  /*0020*/  LDC.64 R2, c[0x0][0x388] ;  /* 0x0000e200ff027b82 */ /* 0x000e220000000a00 */
[----:B------:R-:W1:Y:S01]  /*0030*/  LDCU.64 UR4, c[0x0][0x358] ;  /* 0x00006b00ff0477ac */ /* 0x000e620008000a00 */
[----:B------:R-:W-:-:S02]  /*0040*/  HFMA2 R7, -RZ, RZ, 0, 2.50339508056640625e-06 ;  /* 0x0000002aff077431 */ /* 0x000fc400000001ff */
[----:B0-----:R-:W-:-:S05]  /*0050*/  IMAD.WIDE.U32 R2, R5, 0x4, R2 ;  /* 0x0000000405027825 */ /* 0x001fca00078e0002 */
[----:B-1----:R-:W-:Y:S01]  /*0060*/  STG.E desc[UR4][R2.64], R7 ;  /* 0x0000000702007986 */ /* 0x002fe2000c101904 */
[----:B------:R-:W-:Y:S05]  /*0070*/  EXIT ;  /* 0x000000000000794d */ /* 0x000fea0003800000 */
.L_x_2:
        /* <DEDUP_REMOVED lines=16> */
.L_x_29:


//--------------------- .text._Z30test_restrict_builtin_var_readPiS_ --------------------------
	.section	.text._Z30test_restrict_builtin_var_readPiS_,"ax",@progbits
	.align	128
        .global         _Z30test_restrict_builtin_var_readPiS_
        .type           _Z30test_restrict_builtin_var_readPiS_,@function
        .size           _Z30test_restrict_builtin_var_readPiS_,(.L_x_30 - _Z30test_restrict_builtin_var_readPiS_)
        .other          _Z30test_restrict_builtin_var_readPiS_,@"STO_CUDA_ENTRY STV_DEFAULT"
_Z30test_restrict_builtin_var_readPiS_:
.text._Z30test_restrict_builtin_var_readPiS_:
[----:B------:R-:W-:Y:S08]  /*0000*/  LDC R1, c[0x0][0x37c] ;  /* 0x0000df00ff017b82 */ /* 0x000ff00000000800 */
[----:B------:R-:W0:Y:S01]  /*0010*/  LDC.64 R2, c[0x0][0x380] ;  /* 0x0000e000ff027b82 */ /* 0x000e220000000a00 */
[----:B------:R-:W0:Y:S01]  /*0020*/  LDCU.64 UR4, c[0x0][0x358] ;  /* 0x00006b00ff0477ac */ /* 0x000e220008000a00 */
[----:B------:R-:W-:-:S05]  /*0030*/  HFMA2 R5, -RZ, RZ, 0, 2.50339508056640625e-06 ;  /* 0x0000002aff057431 */ /* 0x000fca00000001ff */
[----:B0-----:R-:W-:Y:S01]  /*0040*/  STG.E desc[UR4][R2.64+0xc], R5 ;  /* 0x00000c0502007986 */ /* 0x001fe2000c101904 */
[----:B------:R-:W-:Y:S05]  /*0050*/  EXIT ;  /* 0x000000000000794d */ /* 0x000fea0003800000 */
.L_x_3:
        /* <DEDUP_REMOVED lines=10> */
.L_x_30:


//--------------------- .text._Z37test_restrict_read_in_while_conditionPiS_ --------------------------
	.section	.text._Z37test_restrict_read_in_while_conditionPiS_,"ax",@progbits
	.align	128
        .global         _Z37test_restrict_read_in_while_conditionPiS_
        .type           _Z37test_restrict_read_in_while_conditionPiS_,@function
        .size           _Z37test_restrict_read_in_while_conditionPiS_,(.L_x_31 - _Z37test_restrict_read_in_while_conditionPiS_)
        .other          _Z37test_restrict_read_in_while_conditionPiS_,@"STO_CUDA_ENTRY STV_DEFAULT"
_Z37test_restrict_read_in_while_conditionPiS_:
.text._Z37test_restrict_read_in_while_conditionPiS_:
[----:B------:R-:W-:Y:S08]  /*0000*/  LDC R1, c[0x0][0x37c] ;  /* 0x0000df00ff017b82 */ /* 0x000ff00000000800 */
[----:B------:R-:W0:Y:S01]  /*0010*/  LDC.64 R2, c[0x0][0x380] ;  /* 0x0000e000ff027b82 */ /* 0x000e220000000a00 */
[----:B------:R-:W0:Y:S01]  /*0020*/  LDCU.64 UR4, c[0x0][0x358] ;  /* 0x00006b00ff0477ac */ /* 0x000e220008000a00 */
[----:B------:R-:W-:-:S06]  /*0030*/  HFMA2 R5, -RZ, RZ, 0, 2.50339508056640625e-06 ;  /* 0x0000002aff057431 */ /* 0x000fcc00000001ff */
[----:B------:R-:W1:Y:S01]  /*0040*/  LDC.64 R6, c[0x0][0x388] ;  /* 0x0000e200ff067b82 */ /* 0x000e620000000a00 */
[----:B0-----:R0:W-:Y:S04]  /*0050*/  STG.E desc[UR4][R2.64+0xc], R5 ;  /* 0x00000c0502007986 */ /* 0x0011e8000c101904 */
[----:B-1----:R-:W2:Y:S02]  /*0060*/  LDG.E R0, desc[UR4][R6.64+0xc] ;  /* 0x00000c0406007981 */ /* 0x002ea4000c1e1900 */
[----:B--2---:R-:W-:-:S13]  /*0070*/  ISETP.NE.AND P0, PT, R0, 0x2a, PT ;  /* 0x0000002a0000780c */ /* 0x004fda0003f05270 */
[----:B0-----:R-:W-:Y:S05]  /*0080*/  @P0 EXIT ;  /* 0x000000000000094d */ /* 0x001fea0003800000 */
[----:B------:R-:W-:Y:S01]  /*0090*/  STG.E desc[UR4][R6.64+0xc], RZ ;  /* 0x00000cff06007986 */ /* 0x000fe2000c101904 */
[----:B------:R-:W-:Y:S05]  /*00a0*/  EXIT ;  /* 0x000000000000794d */ /* 0x000fea0003800000 */
.L_x_4:
        /* <DEDUP_REMOVED lines=13> */
.L_x_31:


//--------------------- .text._Z29test_restrict_writes_in_whilePiS_ --------------------------
	.section	.text._Z29test_restrict_writes_in_whilePiS_,"ax",@progbits
	.align	128
        .global         _Z29test_restrict_writes_in_whilePiS_
        .type           _Z29test_restrict_writes_in_whilePiS_,@function
        .size           _Z29test_restrict_writes_in_whilePiS_,(.L_x_32 - _Z29test_restrict_writes_in_whilePiS_)
        .other          _Z29test_restrict_writes_in_whilePiS_,@"STO_CUDA_ENTRY STV_DEFAULT"
_Z29test_restrict_writes_in_whilePiS_:
.text._Z29test_restrict_writes_in_whilePiS_:
[----:B------:R-:W-:Y:S08]  /*0000*/  LDC R1, c[0x0][0x37c] ;  /* 0x0000df00ff017b82 */ /* 0x000ff00000000800 */
[----:B------:R-:W0:Y:S01]  /*0010*/  LDC.64 R2, c[0x0][0x388] ;  /* 0x0000e200ff027b82 */ /* 0x000e220000000a00 */
[----:B------:R-:W0:Y:S01]  /*0020*/  LDCU.64 UR4, c[0x0][0x358] ;  /* 0x00006b00ff0477ac */ /* 0x000e220008000a00 */
[----:B------:R-:W-:-:S05]  /*0030*/  HFMA2 R5, -RZ, RZ, 0, 2.50339508056640625e-06 ;  /* 0x0000002aff057431 */ /* 0x000fca00000001ff */
[----:B0-----:R-:W-:Y:S04]  /*0040*/  STG.E desc[UR4][R2.64+0x4], R5 ;  /* 0x0000040502007986 */ /* 0x001fe8000c101904 */
[----:B------:R-:W-:Y:S04]  /*0050*/  STG.E desc[UR4][R2.64+0x8], R5 ;  /* 0x0000080502007986 */ /* 0x000fe8000c101904 */
[----:B------:R-:W-:Y:S04]  /*0060*/  STG.E desc[UR4][R2.64+0xc], R5 ;  /* 0x00000c0502007986 */ /* 0x000fe8000c101904 */
[----:B------:R-:W-:Y:S01]  /*0070*/  STG.E desc[UR4][R2.64+0x10], R5 ;  /* 0x0000100502007986 */ /* 0x000fe2000c101904 */
[----:B------:R-:W-:Y:S05]  /*0080*/  EXIT ;  /* 0x000000000000794d */ /* 0x000fea0003800000 */
.L_x_5:
        /* <DEDUP_REMOVED lines=15> */
.L_x_32:


//--------------------- .text._Z27test_restrict_writes_in_forPiS_ --------------------------
	.section	.text._Z27test_restrict_writes_in_forPiS_,"ax",@progbits
	.align	128
        .global         _Z27test_restrict_writes_in_forPiS_
        .type           _Z27test_restrict_writes_in_forPiS_,@function
        .size           _Z27test_restrict_writes_in_forPiS_,(.L_x_33 - _Z27test_restrict_writes_in_forPiS_)
        .other          _Z27test_restrict_writes_in_forPiS_,@"STO_CUDA_ENTRY STV_DEFAULT"
_Z27test_restrict_writes_in_forPiS_:
.text._Z27test_restrict_writes_in_forPiS_:
        /* <DEDUP_REMOVED lines=9> */
.L_x_6:
        /* <DEDUP_REMOVED lines=15> */
.L_x_33:


//--------------------- .text._Z32test_restrict_conditional_writesPiS_ --------------------------
	.section	.text._Z32test_restrict_conditional_writesPiS_,"ax",@progbits
	.align	128
        .global         _Z32test_restrict_conditional_writesPiS_
        .type           _Z32test_restrict_conditional_writesPiS_,@function
        .size           _Z32test_restrict_conditional_writesPiS_,(.L_x_34 - _Z32test_restrict_conditional_writesPiS_)
        .other          _Z32test_restrict_conditional_writesPiS_,@"STO_CUDA_ENTRY STV_DEFAULT"
_Z32test_restrict_conditional_writesPiS_:
.text._Z32test_restrict_conditional_writesPiS_:
[----:B------:R-:W-:Y:S08]  /*0000*/  LDC R1, c[0x0][0x37c] ;  /* 0x0000df00ff017b82 */ /* 0x000ff00000000800 */
[----:B------:R-:W0:Y:S01]  /*0010*/  LDC.64 R2, c[0x0][0x388] ;  /* 0x0000e200ff027b82 */ /* 0x000e220000000a00 */
[----:B------:R-:W0:Y:S01]  /*0020*/  LDCU.64 UR4, c[0x0][0x358] ;  /* 0x00006b00ff0477ac */ /* 0x000e220008000a00 */
[----:B------:R-:W-:-:S05]  /*0030*/  HFMA2 R5, -RZ, RZ, 0, 2.50339508056640625e-06 ;  /* 0x0000002aff057431 */ /* 0x000fca00000001ff */
[----:B0-----:R-:W-:Y:S04]  /*0040*/  STG.E desc[UR4][R2.64+0x8], R5 ;  /* 0x0000080502007986 */ /* 0x001fe8000c101904 */
[----:B------:R-:W-:Y:S01]  /*0050*/  STG.E desc[UR4][R2.64+0xc], R5 ;  /* 0x00000c0502007986 */ /* 0x000fe2000c101904 */
[----:B------:R-:W-:Y:S05]  /*0060*/  EXIT ;  /* 0x000000000000794d */ /* 0x000fea0003800000 */
.L_x_7:
        /* <DEDUP_REMOVED lines=9> */
.L_x_34:


//--------------------- .text._Z23test_restrict_no_writesPiS_ --------------------------
	.section	.text._Z23test_restrict_no_writesPiS_,"ax",@progbits
	.align	128
        .global         _Z23test_restrict_no_writesPiS_
        .type           _Z23test_restrict_no_writesPiS_,@function
        .size           _Z23test_restrict_no_writesPiS_,(.L_x_35 - _Z23test_restrict_no_writesPiS_)
        .other          _Z23test_restrict_no_writesPiS_,@"STO_CUDA_ENTRY STV_DEFAULT"
_Z23test_restrict_no_writesPiS_:
.text._Z23test_restrict_no_writesPiS_:
[----:B------:R-:W-:Y:S01]  /*0000*/  LDC R1, c[0x0][0x37c] ;  /* 0x0000df00ff017b82 */ /* 0x000fe20000000800 */
[----:B------:R-:W-:Y:S05]  /*0010*/  EXIT ;  /* 0x000000000000794d */ /* 0x000fea0003800000 */
.L_x_8:
        /* <DEDUP_REMOVED lines=14> */
.L_x_35:


//--------------------- .text._Z31test_restrict_read_in_conditionPiS_ --------------------------
	.section	.text._Z31test_restrict_read_in_conditionPiS_,"ax",@progbits
	.align	128
        .global         _Z31test_restrict_read_in_conditionPiS_
        .type           _Z31test_restrict_read_in_conditionPiS_,@function
        .size           _Z31test_restrict_read_in_conditionPiS_,(.L_x_36 - _Z31test_restrict_read_in_conditionPiS_)
        .other          _Z31test_restrict_read_in_conditionPiS_,@"STO_CUDA_ENTRY STV_DEFAULT"
_Z31test_restrict_read_in_conditionPiS_:
.text._Z31test_restrict_read_in_conditionPiS_:
[----:B------:R-:W-:Y:S08]  /*0000*/  LDC R1, c[0x0][0x37c] ;  /* 0x0000df00ff017b82 */ /* 0x000ff00000000800 */
[----:B------:R-:W0:Y:S01]  /*0010*/  LDC.64 R2, c[0x0][0x380] ;  /* 0x0000e000ff027b82 */ /* 0x000e220000000a00 */
[----:B------:R-:W0:Y:S01]  /*0020*/  LDCU.64 UR4, c[0x0][0x358] ;  /* 0x00006b00ff0477ac */ /* 0x000e220008000a00 */
[----:B------:R-:W-:-:S05]  /*0030*/  HFMA2 R5, -RZ, RZ, 0, 2.50339508056640625e-06 ;  /* 0x0000002aff057431 */ /* 0x000fca00000001ff */
[----:B0-----:R-:W-:Y:S01]  /*0040*/  STG.E desc[UR4][R2.64+0xc], R5 ;  /* 0x00000c0502007986 */ /* 0x001fe2000c101904 */
[----:B------:R-:W-:Y:S05]  /*0050*/  EXIT ;  /* 0x000000000000794d */ /* 0x000fea0003800000 */
.L_x_9:
        /* <DEDUP_REMOVED lines=10> */
.L_x_36:


//--------------------- .text._Z28test_restrict_reads_in_whilePiS_ --------------------------
	.section	.text._Z28test_restrict_reads_in_whilePiS_,"ax",@progbits
	.align	128
        .global         _Z28test_restrict_reads_in_whilePiS_
        .type           _Z28test_restrict_reads_in_whilePiS_,@function
        .size           _Z28test_restrict_reads_in_whilePiS_,(.L_x_37 - _Z28test_restrict_reads_in_whilePiS_)
        .other          _Z28test_restrict_reads_in_whilePiS_,@"STO_CUDA_ENTRY STV_DEFAULT"
_Z28test_restrict_reads_in_whilePiS_:
.text._Z28test_restrict_reads_in_whilePiS_:
[----:B------:R-:W-:Y:S08]  /*0000*/  LDC R1, c[0x0][0x37c] ;  /* 0x0000df00ff017b82 */ /* 0x000ff00000000800 */
[----:B------:R-:W0:Y:S01]  /*0010*/  LDC.64 R2, c[0x0][0x380] ;  /* 0x0000e000ff027b82 */ /* 0x000e220000000a00 */
[----:B------:R-:W0:Y:S01]  /*0020*/  LDCU.64 UR4, c[0x0][0x358] ;  /* 0x00006b00ff0477ac */ /* 0x000e220008000a00 */
[----:B------:R-:W-:-:S05]  /*0030*/  HFMA2 R5, -RZ, RZ, 0, 2.50339508056640625e-06 ;  /* 0x0000002aff057431 */ /* 0x000fca00000001ff */
[----:B0-----:R-:W-:Y:S01]  /*0040*/  STG.E desc[UR4][R2.64+0xc], R5 ;  /* 0x00000c0502007986 */ /* 0x001fe2000c101904 */
[----:B------:R-:W-:Y:S05]  /*0050*/  EXIT ;  /* 0x000000000000794d */ /* 0x000fea0003800000 */
.L_x_10:
        /* <DEDUP_REMOVED lines=10> */
.L_x_37:


//--------------------- .text._Z26test_restrict_reads_in_forPiS_ --------------------------
	.section	.text._Z26test_restrict_reads_in_forPiS_,"ax",@progbits
	.align	128
        .global         _Z26test_restrict_reads_in_forPiS_
        .type           _Z26test_restrict_reads_in_forPiS_,@function
        .size           _Z26test_restrict_reads_in_forPiS_,(.L_x_38 - _Z26test_restrict_reads_in_forPiS_)
        .other          _Z26test_restrict_reads_in_forPiS_,@"STO_CUDA_ENTRY STV_DEFAULT"
_Z26test_restrict_reads_in_forPiS_:
.text._Z26test_restrict_reads_in_forPiS_:
[----:B------:R-:W-:Y:S08]  /*0000*/  LDC R1, c[0x0][0x37c] ;  /* 0x0000df00ff017b82 */ /* 0x000ff00000000800 */
[----:B------:R-:W0:Y:S01]  /*0010*/  LDC.64 R2, c[0x0][0x380] ;  /* 0x0000e000ff027b82 */ /* 0x000e220000000a00 */
[----:B------:R-:W0:Y:S01]  /*0020*/  LDCU.64 UR4, c[0x0][0x358] ;  /* 0x00006b00ff0477ac */ /* 0x000e220008000a00 */
[----:B------:R-:W-:-:S05]  /*0030*/  HFMA2 R5, -RZ, RZ, 0, 2.50339508056640625e-06 ;  /* 0x0000002aff057431 */ /* 0x000fca00000001ff */
[----:B0-----:R-:W-:Y:S01]  /*0040*/  STG.E desc[UR4][R2.64+0xc], R5 ;  /* 0x00000c0502007986 */ /* 0x001fe2000c101904 */
[----:B------:R-:W-:Y:S05]  /*0050*/  EXIT ;  /* 0x000000000000794d */ /* 0x000fea0003800000 */
.L_x_11:
        /* <DEDUP_REMOVED lines=10> */
.L_x_38:


//--------------------- .text._Z31test_restrict_conditional_readsPiS_ --------------------------
	.section	.text._Z31test_restrict_conditional_readsPiS_,"ax",@progbits
	.align	128
        .global         _Z31test_restrict_conditional_readsPiS_
        .type           _Z31test_restrict_conditional_readsPiS_,@function
        .size           _Z31test_restrict_conditional_readsPiS_,(.L_x_39 - _Z31test_restrict_conditional_readsPiS_)
        .other          _Z31test_restrict_conditional_readsPiS_,@"STO_CUDA_ENTRY STV_DEFAULT"
_Z31test_restrict_conditional_readsPiS_:
.text._Z31test_restrict_conditional_readsPiS_:
[----:B------:R-:W-:Y:S08]  /*0000*/  LDC R1, c[0x0][0x37c] ;  /* 0x0000df00ff017b82 */ /* 0x000ff00000000800 */
[----:B------:R-:W0:Y:S01]  /*0010*/  LDC.64 R2, c[0x0][0x380] ;  /* 0x0000e000ff027b82 */ /* 0x000e220000000a00 */
[----:B------:R-:W0:Y:S01]  /*0020*/  LDCU.64 UR4, c[0x0][0x358] ;  /* 0x00006b00ff0477ac */ /* 0x000e220008000a00 */
[----:B------:R-:W-:Y:S01]  /*0030*/  HFMA2 R5, -RZ, RZ, 0, 2.50339508056640625e-06 ;  /* 0x0000002aff057431 */ /* 0x000fe200000001ff */
[----:B------:R-:W-:-:S04]  /*0040*/  MOV R7, 0x5 ;  /* 0x0000000500077802 */ /* 0x000fc80000000f00 */
[----:B0-----:R-:W-:Y:S04]  /*0050*/  STG.E desc[UR4][R2.64+0xc], R5 ;  /* 0x00000c0502007986 */ /* 0x001fe8000c101904 */
[----:B------:R-:W-:Y:S01]  /*0060*/  STG.E desc[UR4][R2.64], R7 ;  /* 0x0000000702007986 */ /* 0x000fe2000c101904 */
[----:B------:R-:W-:Y:S05]  /*0070*/  EXIT ;  /* 0x000000000000794d */ /* 0x000fea0003800000 */
.L_x_12:
        /* <DEDUP_REMOVED lines=16> */
.L_x_39:


//--------------------- .text._Z22test_restrict_no_readsPiS_ --------------------------
	.section	.text._Z22test_restrict_no_readsPiS_,"ax",@progbits
	.align	128
        .global         _Z22test_restrict_no_readsPiS_
        .type           _Z22test_restrict_no_readsPiS_,@function
        .size           _Z22test_restrict_no_readsPiS_,(.L_x_40 - _Z22test_restrict_no_readsPiS_)
        .other          _Z22test_restrict_no_readsPiS_,@"STO_CUDA_ENTRY STV_DEFAULT"
_Z22test_restrict_no_readsPiS_:
.text._Z22test_restrict_no_readsPiS_:
        /* <DEDUP_REMOVED lines=8> */
.L_x_13:
        /* <DEDUP_REMOVED lines=16> */
.L_x_40:


//--------------------- .text._Z26test_no_restrict_violationPiS_S_i --------------------------
	.section	.text._Z26test_no_restrict_violationPiS_S_i,"ax",@progbits
	.align	128
        .global         _Z26test_no_restrict_violationPiS_S_i
        .type           _Z26test_no_restrict_violationPiS_S_i,@function
        .size           _Z26test_no_restrict_violationPiS_S_i,(.L_x_41 - _Z26test_no_restrict_violationPiS_S_i)
        .other          _Z26test_no_restrict_violationPiS_S_i,@"STO_CUDA_ENTRY STV_DEFAULT"
_Z26test_no_restrict_violationPiS_S_i:
.text._Z26test_no_restrict_violationPiS_S_i:
[----:B------:R-:W-:Y:S08]  /*0000*/  LDC R1, c[0x0][0x37c] ;  /* 0x0000df00ff017b82 */ /* 0x000ff00000000800 */
[----:B------:R-:W0:Y:S02]  /*0010*/  LDC R0, c[0x0][0x398] ;  /* 0x0000e600ff007b82 */ /* 0x000e240000000800 */
[----:B0-----:R-:W-:-:S13]  /*0020*/  ISETP.GE.AND P0, PT, R0, 0x1, PT ;  /* 0x000000010000780c */ /* 0x001fda0003f06270 */
[----:B------:R-:W-:Y:S05]  /*0030*/  @!P0 EXIT ;  /* 0x000000000000894d */ /* 0x000fea0003800000 */
[C---:B------:R-:W-:Y:S01]  /*0040*/  ISETP.GE.U32.AND P1, PT, R0.reuse, 0x10, PT ;  /* 0x000000100000780c */ /* 0x040fe20003f26070 */
[----:B------:R-:W0:Y:S01]  /*0050*/  LDCU.64 UR10, c[0x0][0x358] ;  /* 0x00006b00ff0a77ac */ /* 0x000e220008000a00 */
[----:B------:R-:W-:Y:S01]  /*0060*/  LOP3.LUT R18, R0, 0xf, RZ, 0xc0, !PT ;  /* 0x0000000f00127812 */ /* 0x000fe200078ec0ff */
[----:B------:R-:W-:-:S03]  /*0070*/  IMAD.MOV.U32 R8, RZ, RZ, RZ ;  /* 0x000000ffff087224 */ /* 0x000fc600078e00ff */
[----:B------:R-:W-:-:S07]  /*0080*/  ISETP.NE.AND P0, PT, R18, RZ, PT ;  /* 0x000000ff1200720c */ /* 0x000fce0003f05270 */
[----:B------:R-:W-:Y:S06]  /*0090*/  @!P1 BRA `(.L_x_14) ;  /* 0x00000004006c9947 */ /* 0x000fec0003800000 */
[----:B------:R-:W1:Y:S01]  /*00a0*/  LDCU.128 UR12, c[0x0][0x380] ;  /* 0x00007000ff0c77ac */ /* 0x000e620008000c00 */
[----:B------:R-:W-:Y:S01]  /*00b0*/  LOP3.LUT R8, R0, 0x7ffffff0, RZ, 0xc0, !PT ;  /* 0x7ffffff000087812 */ /* 0x000fe200078ec0ff */
[----:B------:R-:W2:Y:S04]  /*00c0*/  LDCU.64 UR6, c[0x0][0x390] ;  /* 0x00007200ff0677ac */ /* 0x000ea80008000a00 */
[----:B------:R-:W-:Y:S01]  /*00d0*/  IMAD.MOV R9, RZ, RZ, -R8 ;  /* 0x000000ffff097224 */ /* 0x000fe200078e0a08 */
[----:B-1----:R-:W-:Y:S02]  /*00e0*/  UIADD3 UR8, UP0, UPT, UR14, 0x20, URZ ;  /* 0x000000200e087890 */ /* 0x002fe4000ff1e0ff */
[----:B------:R-:W-:Y:S02]  /*00f0*/  UIADD3 UR4, UP2, UPT, UR12, 0x20, URZ ;  /* 0x000000200c047890 */ /* 0x000fe4000ff5e0ff */
[----:B--2---:R-:W-:-:S02]  /*0100*/  UIADD3 UR6, UP1, UPT, UR6, 0x20, URZ ;  /* 0x0000002006067890 */ /* 0x004fc4000ff3e0ff */
[----:B------:R-:W-:Y:S01]  /*0110*/  UIADD3.X UR9, UPT, UPT, URZ, UR15, URZ, UP0, !UPT ;  /* 0x0000000fff097290 */ /* 0x000fe200087fe4ff */
[----:B------:R-:W-:Y:S01]  /*0120*/  MOV R2, UR8 ;  /* 0x0000000800027c02 */ /* 0x000fe20008000f00 */
[----:B------:R-:W-:Y:S01]  /*0130*/  UIADD3.X UR5, UPT, UPT, URZ, UR13, URZ, UP2, !UPT ;  /* 0x0000000dff057290 */ /* 0x000fe200097fe4ff */
[----:B------:R-:W-:Y:S01]  /*0140*/  IMAD.U32 R14, RZ, RZ, UR4 ;  /* 0x00000004ff0e7e24 */ /* 0x000fe2000f8e00ff */
[----:B------:R-:W-:Y:S01]  /*0150*/  UIADD3.X UR7, UPT, UPT, URZ, UR7, URZ, UP1, !UPT ;  /* 0x00000007ff077290 */ /* 0x000fe20008ffe4ff */
[----:B------:R-:W-:Y:S01]  /*0160*/  IMAD.U32 R4, RZ, RZ, UR6 ;  /* 0x00000006ff047e24 */ /* 0x000fe2000f8e00ff */
[----:B------:R-:W-:Y:S02]  /*0170*/  MOV R3, UR9 ;  /* 0x0000000900037c02 */ /* 0x000fe40008000f00 */
[----:B------:R-:W-:Y:S02]  /*0180*/  IMAD.U32 R17, RZ, RZ, UR5 ;  /* 0x00000005ff117e24 */ /* 0x000fe4000f8e00ff */
[----:B------:R-:W-:-:S07]  /*0190*/  IMAD.U32 R5, RZ, RZ, UR7 ;  /* 0x00000007ff057e24 */ /* 0x000fce000f8e00ff */
.L_x_15:
[----:B01----:R-:W2:Y:S04]  /*01a0*/  LDG.E.CONSTANT R6, desc[UR10][R2.64+-0x20] ;  /* 0xffffe00a02067981 */ /* 0x003ea8000c1e9900 */
[----:B------:R-:W2:Y:S04]  /*01b0*/  LDG.E.CONSTANT R7, desc[UR10][R4.64+-0x20] ;  /* 0xffffe00a04077981 */ /* 0x000ea8000c1e9900 */
[----:B------:R-:W3:Y:S04]  /*01c0*/  LDG.E.CONSTANT R11, desc[UR10][R2.64+-0x1c] ;  /* 0xffffe40a020b7981 */ /* 0x000ee8000c1e9900 */
[----:B------:R-:W3:Y:S04]  /*01d0*/  LDG.E.CONSTANT R10, desc[UR10][R4.64+-0x1c] ;  /* 0xffffe40a040a7981 */ /* 0x000ee8000c1e9900 */
[----:B------:R-:W4:Y:S04]  /*01e0*/  LDG.E.CONSTANT R12, desc[UR10][R2.64+-0x18] ;  /* 0xffffe80a020c7981 */ /* 0x000f28000c1e9900 */
[----:B------:R-:W4:Y:S04]  /*01f0*/  LDG.E.CONSTANT R15, desc[UR10][R4.64+-0x18] ;  /* 0xffffe80a040f7981 */ /* 0x000f28000c1e9900 */
[----:B------:R-:W5:Y:S04]  /*0200*/  LDG.E.CONSTANT R22, desc[UR10][R2.64+-0x10] ;  /* 0xfffff00a02167981 */ /* 0x000f68000c1e9900 */
[----:B------:R-:W5:Y:S04]  /*0210*/  LDG.E.CONSTANT R25, desc[UR10][R4.64+-0x10] ;  /* 0xfffff00a04197981 */ /* 0x000f68000c1e9900 */
[----:B------:R-:W5:Y:S04]  /*0220*/  LDG.E.CONSTANT R24, desc[UR10][R2.64+-0x8] ;  /* 0xfffff80a02187981 */ /* 0x000f68000c1e9900 */
[----:B------:R-:W5:Y:S04]  /*0230*/  LDG.E.CONSTANT R29, desc[UR10][R4.64+-0x8] ;  /* 0xfffff80a041d7981 */ /* 0x000f68000c1e9900 */
[----:B------:R-:W5:Y:S04]  /*0240*/  LDG.E.CONSTANT R20, desc[UR10][R2.64+-0x14] ;  /* 0xffffec0a02147981 */ /* 0x000f68000c1e9900 */
[----:B------:R-:W5:Y:S04]  /*0250*/  LDG.E.CONSTANT R23, desc[UR10][R4.64+-0x14] ;  /* 0xffffec0a04177981 */ /* 0x000f68000c1e9900 */
[----:B------:R-:W5:Y:S04]  /*0260*/  LDG.E.CONSTANT R16, desc[UR10][R2.64+-0x4] ;  /* 0xfffffc0a02107981 */ /* 0x000f68000c1e9900 */
[----:B------:R-:W5:Y:S04]  /*0270*/  LDG.E.CONSTANT R19, desc[UR10][R4.64+-0x4] ;  /* 0xfffffc0a04137981 */ /* 0x000f68000c1e9900 */
[----:B------:R-:W5:Y:S01]  /*0280*/  LDG.E.CONSTANT R26, desc[UR10][R2.64+0x14] ;  /* 0x0000140a021a7981 */ /* 0x000f62000c1e9900 */
[----:B--2---:R-:W-:Y:S01]  /*0290*/  IADD3 R13, PT, PT, R6, R7, RZ ;  /* 0x00000007060d7210 */ /* 0x004fe20007ffe0ff */
[----:B------:R-:W-:-:S02]  /*02a0*/  IMAD.MOV.U32 R6, RZ, RZ, R14 ;  /* 0x000000ffff067224 */ /* 0x000fc400078e000e */
[----:B------:R-:W-:Y:S01]  /*02b0*/  IMAD.MOV.U32 R7, RZ, RZ, R17 ;  /* 0x000000ffff077224 */ /* 0x000fe200078e0011 */
[----:B------:R-:W2:Y:S04]  /*02c0*/  LDG.E.CONSTANT R14, desc[UR10][R2.64+-0xc] ;  /* 0xfffff40a020e7981 */ /* 0x000ea8000c1e9900 */
[----:B------:R-:W2:Y:S01]  /*02d0*/  LDG.E.CONSTANT R17, desc[UR10][R4.64+-0xc] ;  /* 0xfffff40a04117981 */ /* 0x000ea2000c1e9900 */
[----:B---3--:R-:W-:-:S03]  /*02e0*/  IADD3 R11, PT, PT, R11, R10, RZ ;  /* 0x0000000a0b0b7210 */ /* 0x008fc60007ffe0ff */
[----:B------:R0:W-:Y:S01]  /*02f0*/  STG.E desc[UR10][R6.64+-0x20], R13 ;  /* 0xffffe00d06007986 */ /* 0x0001e2000c10190a */
[----:B----4-:R-:W-:-:S03]  /*0300*/  IMAD.IADD R21, R12, 0x1, R15 ;  /* 0x000000010c157824 */ /* 0x010fc600078e020f */
[----:B------:R-:W3:Y:S04]  /*0310*/  LDG.E.CONSTANT R10, desc[UR10][R2.64] ;  /* 0x0000000a020a7981 */ /* 0x000ee8000c1e9900 */
[----:B------:R-:W4:Y:S04]  /*0320*/  LDG.E.CONSTANT R12, desc[UR10][R2.64+0x4] ;  /* 0x0000040a020c7981 */ /* 0x000f28000c1e9900 */
[----:B0-----:R-:W3:Y:S04]  /*0330*/  LDG.E.CONSTANT R13, desc[UR10][R4.64] ;  /* 0x0000000a040d7981 */ /* 0x001ee8000c1e9900 */
[----:B------:R-:W4:Y:S01]  /*0340*/  LDG.E.CONSTANT R15, desc[UR10][R4.64+0x4] ;  /* 0x0000040a040f7981 */ /* 0x000f22000c1e9900 */
[----:B-----5:R-:W-:-:S03]  /*0350*/  IADD3 R25, PT, PT, R22, R25, RZ ;  /* 0x0000001916197210 */ /* 0x020fc60007ffe0ff */
[----:B------:R-:W-:Y:S04]  /*0360*/  STG.E desc[UR10][R6.64+-0x1c], R11 ;  /* 0xffffe40b06007986 */ /* 0x000fe8000c10190a */
[----:B------:R0:W-:Y:S01]  /*0370*/  STG.E desc[UR10][R6.64+-0x10], R25 ;  /* 0xfffff01906007986 */ /* 0x0001e2000c10190a */
[----:B------:R-:W-:-:S03]  /*0380*/  IMAD.IADD R23, R20, 0x1, R23 ;  /* 0x0000000114177824 */ /* 0x000fc600078e0217 */
[----:B------:R-:W5:Y:S04]  /*0390*/  LDG.E.CONSTANT R22, desc[UR10][R4.64+0xc] ;  /* 0x00000c0a04167981 */ /* 0x000f68000c1e9900 */
[----:B------:R-:W5:Y:S01]  /*03a0*/  LDG.E.CONSTANT R20, desc[UR10][R2.64+0xc] ;  /* 0x00000c0a02147981 */ /* 0x000f62000c1e9900 */
[----:B------:R-:W-:-:S03]  /*03b0*/  IADD3 R19, PT, PT, R16, R19, RZ ;  /* 0x0000001310137210 */ /* 0x000fc60007ffe0ff */
[----:B0-----:R-:W5:Y:S04]  /*03c0*/  LDG.E.CONSTANT R25, desc[UR10][R4.64+0x10] ;  /* 0x0000100a04197981 */ /* 0x001f68000c1e9900 */
[----:B------:R-:W5:Y:S04]  /*03d0*/  LDG.E.CONSTANT R16, desc[UR10][R4.64+0x8] ;  /* 0x0000080a04107981 */ /* 0x000f68000c1e9900 */
[----:B------:R-:W5:Y:S01]  /*03e0*/  LDG.E.CONSTANT R11, desc[UR10][R2.64+0x1c] ;  /* 0x00001c0a020b7981 */ /* 0x000f62000c1e9900 */
[----:B--2---:R-:W-:Y:S02]  /*03f0*/  IMAD.IADD R27, R14, 0x1, R17 ;  /* 0x000000010e1b7824 */ /* 0x004fe400078e0211 */
[----:B------:R-:W-:Y:S01]  /*0400*/  IMAD.IADD R17, R24, 0x1, R29 ;  /* 0x0000000118117824 */ /* 0x000fe200078e021d */
[----:B------:R-:W2:Y:S04]  /*0410*/  LDG.E.CONSTANT R14, desc[UR10][R2.64+0x8] ;  /* 0x0000080a020e7981 */ /* 0x000ea8000c1e9900 */
[----:B------:R0:W-:Y:S04]  /*0420*/  STG.E desc[UR10][R6.64+-0xc], R27 ;  /* 0xfffff41b06007986 */ /* 0x0001e8000c10190a */
[----:B------:R-:W2:Y:S01]  /*0430*/  LDG.E.CONSTANT R24, desc[UR10][R2.64+0x10] ;  /* 0x0000100a02187981 */ /* 0x000ea2000c1e9900 */
[----:B---3--:R-:W-:-:S03]  /*0440*/  IMAD.IADD R29, R10, 0x1, R13 ;  /* 0x000000010a1d7824 */ /* 0x008fc600078e020d */
[----:B0-----:R-:W3:Y:S01]  /*0450*/  LDG.E.CONSTANT R27, desc[UR10][R4.64+0x14] ;  /* 0x0000140a041b7981 */ /* 0x001ee2000c1e9900 */
[----:B----4-:R-:W-:-:S03]  /*0460*/  IMAD.IADD R15, R12, 0x1, R15 ;  /* 0x000000010c0f7824 */ /* 0x010fc600078e020f */
[----:B------:R-:W4:Y:S04]  /*0470*/  LDG.E.CONSTANT R12, desc[UR10][R2.64+0x18] ;  /* 0x0000180a020c7981 */ /* 0x000f28000c1e9900 */
[----:B------:R-:W4:Y:S04]  /*0480*/  LDG.E.CONSTANT R13, desc[UR10][R4.64+0x18] ;  /* 0x0000180a040d7981 */ /* 0x000f28000c1e9900 */
[----:B------:R0:W4:Y:S01]  /*0490*/  LDG.E.CONSTANT R10, desc[UR10][R4.64+0x1c] ;  /* 0x00001c0a040a7981 */ /* 0x000122000c1e9900 */
[----:B------:R-:W-:-:S05]  /*04a0*/  VIADD R9, R9, 0x10 ;  /* 0x0000001009097836 */ /* 0x000fca0000000000 */
[----:B------:R-:W-:Y:S01]  /*04b0*/  ISETP.NE.AND P1, PT, R9, RZ, PT ;  /* 0x000000ff0900720c */ /* 0x000fe20003f25270 */
[----:B------:R-:W-:Y:S04]  /*04c0*/  STG.E desc[UR10][R6.64+-0x18], R21 ;  /* 0xffffe81506007986 */ /* 0x000fe8000c10190a */
[----:B------:R5:W-:Y:S01]  /*04d0*/  STG.E desc[UR10][R6.64+-0x14], R23 ;  /* 0xffffec1706007986 */ /* 0x000be2000c10190a */
[----:B0-----:R-:W-:Y:S02]  /*04e0*/  IADD3 R4, P3, PT, R4, 0x40, RZ ;  /* 0x0000004004047810 */ /* 0x001fe40007f7e0ff */
[----:B------:R-:W-:Y:S01]  /*04f0*/  IADD3 R2, P2, PT, R2, 0x40, RZ ;  /* 0x0000004002027810 */ /* 0x000fe20007f5e0ff */
[----:B------:R0:W-:Y:S01]  /*0500*/  STG.E desc[UR10][R6.64+-0x8], R17 ;  /* 0xfffff81106007986 */ /* 0x0001e2000c10190a */
[----:B-----5:R-:W-:-:S03]  /*0510*/  IMAD.IADD R23, R20, 0x1, R22 ;  /* 0x0000000114177824 */ /* 0x020fc600078e0216 */
[----:B------:R1:W-:Y:S01]  /*0520*/  STG.E desc[UR10][R6.64+-0x4], R19 ;  /* 0xfffffc1306007986 */ /* 0x0003e2000c10190a */
[----:B------:R-:W-:-:S03]  /*0530*/  IADD3.X R3, PT, PT, RZ, R3, RZ, P2, !PT ;  /* 0x00000003ff037210 */ /* 0x000fc600017fe4ff */
[----:B------:R1:W-:Y:S01]  /*0540*/  STG.E desc[UR10][R6.64], R29 ;  /* 0x0000001d06007986 */ /* 0x0003e2000c10190a */
[----:B------:R-:W-:-:S03]  /*0550*/  IMAD.X R5, RZ, RZ, R5, P3 ;  /* 0x000000ffff057224 */ /* 0x000fc600018e0605 */
[----:B------:R1:W-:Y:S04]  /*0560*/  STG.E desc[UR10][R6.64+0x4], R15 ;  /* 0x0000040f06007986 */ /* 0x0003e8000c10190a */
[----:B------:R1:W-:Y:S01]  /*0570*/  STG.E desc[UR10][R6.64+0xc], R23 ;  /* 0x00000c1706007986 */ /* 0x0003e2000c10190a */
[----:B--2---:R-:W-:Y:S02]  /*0580*/  IADD3 R21, PT, PT, R14, R16, RZ ;  /* 0x000000100e157210 */ /* 0x004fe40007ffe0ff */
[----:B------:R-:W-:Y:S01]  /*0590*/  IADD3 R14, P4, PT, R6, 0x40, RZ ;  /* 0x00000040060e7810 */ /* 0x000fe20007f9e0ff */
[----:B------:R-:W-:Y:S02]  /*05a0*/  IMAD.IADD R25, R24, 0x1, R25 ;  /* 0x0000000118197824 */ /* 0x000fe400078e0219 */
[----:B------:R1:W-:Y:S01]  /*05b0*/  STG.E desc[UR10][R6.64+0x8], R21 ;  /* 0x0000081506007986 */ /* 0x0003e2000c10190a */
[----:B---3--:R-:W-:-:S03]  /*05c0*/  IADD3 R27, PT, PT, R26, R27, RZ ;  /* 0x0000001b1a1b7210 */ /* 0x008fc60007ffe0ff */
[----:B------:R1:W-:Y:S01]  /*05d0*/  STG.E desc[UR10][R6.64+0x10], R25 ;  /* 0x0000101906007986 */ /* 0x0003e2000c10190a */
[----:B----4-:R-:W-:Y:S01]  /*05e0*/  IMAD.IADD R13, R12, 0x1, R13 ;  /* 0x000000010c0d7824 */ /* 0x010fe200078e020d */
[----:B------:R-:W-:Y:S02]  /*05f0*/  IADD3 R11, PT, PT, R11, R10, RZ ;  /* 0x0000000a0b0b7210 */ /* 0x000fe40007ffe0ff */
[----:B------:R1:W-:Y:S01]  /*0600*/  STG.E desc[UR10][R6.64+0x14], R27 ;  /* 0x0000141b06007986 */ /* 0x0003e2000c10190a */
[----:B0-----:R-:W-:-:S03]  /*0610*/  IADD3.X R17, PT, PT, RZ, R7, RZ, P4, !PT ;  /* 0x00000007ff117210 */ /* 0x001fc600027fe4ff */
[----:B------:R1:W-:Y:S04]  /*0620*/  STG.E desc[UR10][R6.64+0x18], R13 ;  /* 0x0000180d06007986 */ /* 0x0003e8000c10190a */
[----:B------:R1:W-:Y:S01]  /*0630*/  STG.E desc[UR10][R6.64+0x1c], R11 ;  /* 0x00001c0b06007986 */ /* 0x0003e2000c10190a */
[----:B------:R-:W-:Y:S05]  /*0640*/  @P1 BRA `(.L_x_15) ;  /* 0xfffffff800d41947 */ /* 0x000fea000383ffff */
.L_x_14:
[----:B0-----:R-:W-:Y:S05]  /*0650*/  @!P0 EXIT ;  /* 0x000000000000894d */ /* 0x001fea0003800000 */
[----:B------:R-:W-:Y:S02]  /*0660*/  ISETP.GE.U32.AND P0, PT, R18, 0x8, PT ;  /* 0x000000081200780c */ /* 0x000fe40003f06070 */
[----:B------:R-:W-:-:S04]  /*0670*/  LOP3.LUT R20, R0, 0x7, RZ, 0xc0, !PT ;  /* 0x0000000700147812 */ /* 0x000fc800078ec0ff */
[----:B------:R-:W-:-:S07]  /*0680*/  ISETP.NE.AND P1, PT, R20, RZ, PT ;  /* 0x000000ff1400720c */ /* 0x000fce0003f25270 */
[----:B------:R-:W-:Y:S06]  /*0690*/  @!P0 BRA `(.L_x_16) ;  /* 0x00000000009c8947 */ /* 0x000fec0003800000 */
[----:B-1----:R-:W0:Y:S08]  /*06a0*/  LDC.64 R6, c[0x0][0x388] ;  /* 0x0000e200ff067b82 */ /* 0x002e300000000a00 */
[----:B------:R-:W1:Y:S08]  /*06b0*/  LDC.64 R4, c[0x0][0x390] ;  /* 0x0000e400ff047b82 */ /* 0x000e700000000a00 */
[----:B------:R-:W2:Y:S01]  /*06c0*/  LDC.64 R2, c[0x0][0x380] ;  /* 0x0000e000ff027b82 */ /* 0x000ea20000000a00 */
[----:B0-----:R-:W-:-:S05]  /*06d0*/  IMAD.WIDE.U32 R6, R8, 0x4, R6 ;  /* 0x0000000408067825 */ /* 0x001fca00078e0006 */
[----:B------:R-:W3:Y:S01]  /*06e0*/  LDG.E.CONSTANT R17, desc[UR10][R6.64] ;  /* 0x0000000a06117981 */ /* 0x000ee2000c1e9900 */
[----:B-1----:R-:W-:-:S03]  /*06f0*/  IMAD.WIDE.U32 R4, R8, 0x4, R4 ;  /* 0x0000000408047825 */ /* 0x002fc600078e0004 */
[----:B------:R-:W4:Y:S04]  /*0700*/  LDG.E.CONSTANT R19, desc[UR10][R6.64+0x4] ;  /* 0x0000040a06137981 */ /* 0x000f28000c1e9900 */
[----:B------:R-:W3:Y:S04]  /*0710*/  LDG.E.CONSTANT R18, desc[UR10][R4.64] ;  /* 0x0000000a04127981 */ /* 0x000ee8000c1e9900 */
[----:B------:R-:W5:Y:S04]  /*0720*/  LDG.E.CONSTANT R21, desc[UR10][R6.64+0x8] ;  /* 0x0000080a06157981 */ /* 0x000f68000c1e9900 */
        /* <DEDUP_REMOVED lines=12> */
[----:B--2---:R-:W-:-:S04]  /*07f0*/  IMAD.WIDE.U32 R2, R8, 0x4, R2 ;  /* 0x0000000408027825 */ /* 0x004fc800078e0002 */
[----:B------:R-:W-:Y:S02]  /*0800*/  VIADD R8, R8, 0x8 ;  /* 0x0000000808087836 */ /* 0x000fe40000000000 */
[----:B---3--:R-:W-:Y:S01]  /*0810*/  IMAD.IADD R17, R17, 0x1, R18 ;  /* 0x0000000111117824 */ /* 0x008fe200078e0212 */
[----:B----4-:R-:W-:Y:S01]  /*0820*/  IADD3 R19, PT, PT, R19, R22, RZ ;  /* 0x0000001613137210 */ /* 0x010fe20007ffe0ff */
[----:B-----5:R-:W-:-:S03]  /*0830*/  IMAD.IADD R21, R21, 0x1, R24 ;  /* 0x0000000115157824 */ /* 0x020fc600078e0218 */
[----:B------:R0:W-:Y:S04]  /*0840*/  STG.E desc[UR10][R2.64], R17 ;  /* 0x0000001102007986 */ /* 0x0001e8000c10190a */
[----:B------:R0:W-:Y:S04]  /*0850*/  STG.E desc[UR10][R2.64+0x4], R19 ;  /* 0x0000041302007986 */ /* 0x0001e8000c10190a */
[----:B------:R0:W-:Y:S01]  /*0860*/  STG.E desc[UR10][R2.64+0x8], R21 ;  /* 0x0000081502007986 */ /* 0x0001e2000c10190a */
[----:B------:R-:W-:Y:S01]  /*0870*/  IADD3 R23, PT, PT, R12, R23, RZ ;  /* 0x000000170c177210 */ /* 0x000fe20007ffe0ff */
[----:B------:R-:W-:Y:S01]  /*0880*/  IMAD.IADD R11, R11, 0x1, R26 ;  /* 0x000000010b0b7824 */ /* 0x000fe200078e021a */
[----:B------:R-:W-:Y:S01]  /*0890*/  IADD3 R15, PT, PT, R10, R15, RZ ;  /* 0x0000000f0a0f7210 */ /* 0x000fe20007ffe0ff */
[----:B------:R-:W-:Y:S01]  /*08a0*/  IMAD.IADD R9, R9, 0x1, R14 ;  /* 0x0000000109097824 */ /* 0x000fe200078e020e */
[----:B------:R-:W-:Y:S01]  /*08b0*/  IADD3 R13, PT, PT, R13, R16, RZ ;  /* 0x000000100d0d7210 */ /* 0x000fe20007ffe0ff */
[----:B------:R0:W-:Y:S04]  /*08c0*/  STG.E desc[UR10][R2.64+0xc], R23 ;  /* 0x00000c1702007986 */ /* 0x0001e8000c10190a */
[----:B------:R0:W-:Y:S04]  /*08d0*/  STG.E desc[UR10][R2.64+0x10], R11 ;  /* 0x0000100b02007986 */ /* 0x0001e8000c10190a */
[----:B------:R0:W-:Y:S04]  /*08e0*/  STG.E desc[UR10][R2.64+0x14], R15 ;  /* 0x0000140f02007986 */ /* 0x0001e8000c10190a */
[----:B------:R0:W-:Y:S04]  /*08f0*/  STG.E desc[UR10][R2.64+0x18], R9 ;  /* 0x0000180902007986 */ /* 0x0001e8000c10190a */
[----:B------:R0:W-:Y:S02]  /*0900*/  STG.E desc[UR10][R2.64+0x1c], R13 ;  /* 0x00001c0d02007986 */ /* 0x0001e4000c10190a */
.L_x_16:
[----:B------:R-:W-:Y:S05]  /*0910*/  @!P1 EXIT ;  /* 0x000000000000994d */ /* 0x000fea0003800000 */
[----:B------:R-:W-:Y:S02]  /*0920*/  ISETP.GE.U32.AND P0, PT, R20, 0x4, PT ;  /* 0x000000041400780c */ /* 0x000fe40003f06070 */
[----:B------:R-:W-:-:S04]  /*0930*/  LOP3.LUT R0, R0, 0x3, RZ, 0xc0, !PT ;  /* 0x0000000300007812 */ /* 0x000fc800078ec0ff */
[----:B------:R-:W-:-:S07]  /*0940*/  ISETP.NE.AND P1, PT, R0, RZ, PT ;  /* 0x000000ff0000720c */ /* 0x000fce0003f25270 */
[----:B------:R-:W-:Y:S06]  /*0950*/  @!P0 BRA `(.L_x_17) ;  /* 0x00000000005c8947 */ /* 0x000fec0003800000 */
[----:B0-----:R-:W0:Y:S08]  /*0960*/  LDC.64 R2, c[0x0][0x388] ;  /* 0x0000e200ff027b82 */ /* 0x001e300000000a00 */
[----:B------:R-:W2:Y:S08]  /*0970*/  LDC.64 R4, c[0x0][0x390] ;  /* 0x0000e400ff047b82 */ /* 0x000eb00000000a00 */
[----:B-1----:R-:W1:Y:S01]  /*0980*/  LDC.64 R6, c[0x0][0x380] ;  /* 0x0000e000ff067b82 */ /* 0x002e620000000a00 */
[----:B0-----:R-:W-:-:S05]  /*0990*/  IMAD.WIDE.U32 R2, R8, 0x4, R2 ;  /* 0x0000000408027825 */ /* 0x001fca00078e0002 */
[----:B------:R-:W3:Y:S01]  /*09a0*/  LDG.E.CONSTANT R9, desc[UR10][R2.64] ;  /* 0x0000000a02097981 */ /* 0x000ee2000c1e9900 */
[----:B--2---:R-:W-:-:S03]  /*09b0*/  IMAD.WIDE.U32 R4, R8, 0x4, R4 ;  /* 0x0000000408047825 */ /* 0x004fc600078e0004 */
[----:B------:R-:W2:Y:S04]  /*09c0*/  LDG.E.CONSTANT R11, desc[UR10][R2.64+0x4] ;  /* 0x0000040a020b7981 */ /* 0x000ea8000c1e9900 */
[----:B------:R-:W4:Y:S04]  /*09d0*/  LDG.E.CONSTANT R13, desc[UR10][R2.64+0x8] ;  /* 0x0000080a020d7981 */ /* 0x000f28000c1e9900 */
[----:B------:R-:W3:Y:S04]  /*09e0*/  LDG.E.CONSTANT R10, desc[UR10][R4.64] ;  /* 0x0000000a040a7981 */ /* 0x000ee8000c1e9900 */
[----:B------:R-:W5:Y:S04]  /*09f0*/  LDG.E.CONSTANT R15, desc[UR10][R2.64+0xc] ;  /* 0x00000c0a020f7981 */ /* 0x000f68000c1e9900 */
[----:B------:R-:W2:Y:S04]  /*0a00*/  LDG.E.CONSTANT R12, desc[UR10][R4.64+0x4] ;  /* 0x0000040a040c7981 */ /* 0x000ea8000c1e9900 */
[----:B------:R-:W4:Y:S04]  /*0a10*/  LDG.E.CONSTANT R14, desc[UR10][R4.64+0x8] ;  /* 0x0000080a040e7981 */ /* 0x000f28000c1e9900 */
[----:B------:R-:W5:Y:S01]  /*0a20*/  LDG.E.CONSTANT R16, desc[UR10][R4.64+0xc] ;  /* 0x00000c0a04107981 */ /* 0x000f62000c1e9900 */
[C---:B-1----:R-:W-:Y:S01]  /*0a30*/  IMAD.WIDE.U32 R6, R8.reuse, 0x4, R6 ;  /* 0x0000000408067825 */ /* 0x042fe200078e0006 */
[----:B------:R-:W-:-:S02]  /*0a40*/  IADD3 R8, PT, PT, R8, 0x4, RZ ;  /* 0x0000000408087810 */ /* 0x000fc40007ffe0ff */
[----:B---3--:R-:W-:Y:S01]  /*0a50*/  IADD3 R9, PT, PT, R9, R10, RZ ;  /* 0x0000000a09097210 */ /* 0x008fe20007ffe0ff */
[----:B--2---:R-:W-:Y:S01]  /*0a60*/  IMAD.IADD R11, R11, 0x1, R12 ;  /* 0x000000010b0b7824 */ /* 0x004fe200078e020c */
[----:B----4-:R-:W-:Y:S01]  /*0a70*/  IADD3 R13, PT, PT, R13, R14, RZ ;  /* 0x0000000e0d0d7210 */ /* 0x010fe20007ffe0ff */
[----:B-----5:R-:W-:Y:S02]  /*0a80*/  IMAD.IADD R15, R15, 0x1, R16 ;  /* 0x000000010f0f7824 */ /* 0x020fe400078e0210 */
[----:B------:R2:W-:Y:S04]  /*0a90*/  STG.E desc[UR10][R6.64], R9 ;  /* 0x0000000906007986 */ /* 0x0005e8000c10190a */
[----:B------:R2:W-:Y:S04]  /*0aa0*/  STG.E desc[UR10][R6.64+0x4], R11 ;  /* 0x0000040b06007986 */ /* 0x0005e8000c10190a */
[----:B------:R2:W-:Y:S04]  /*0ab0*/  STG.E desc[UR10][R6.64+0x8], R13 ;  /* 0x0000080d06007986 */ /* 0x0005e8000c10190a */
[----:B------:R2:W-:Y:S02]  /*0ac0*/  STG.E desc[UR10][R6.64+0xc], R15 ;  /* 0x00000c0f06007986 */ /* 0x0005e4000c10190a */
.L_x_17:
[----:B------:R-:W-:Y:S05]  /*0ad0*/  @!P1 EXIT ;  /* 0x000000000000994d */ /* 0x000fea0003800000 */
[----:B0-----:R-:W0:Y:S01]  /*0ae0*/  LDC.64 R2, c[0x0][0x380] ;  /* 0x0000e000ff027b82 */ /* 0x001e220000000a00 */
[----:B------:R-:W-:-:S07]  /*0af0*/  IADD3 R0, PT, PT, -R0, RZ, RZ ;  /* 0x000000ff00007210 */ /* 0x000fce0007ffe1ff */
[----:B------:R-:W3:Y:S08]  /*0b00*/  LDC.64 R4, c[0x0][0x390] ;  /* 0x0000e400ff047b82 */ /* 0x000ef00000000a00 */
[----:B-12---:R-:W1:Y:S01]  /*0b10*/  LDC.64 R6, c[0x0][0x388] ;  /* 0x0000e200ff067b82 */ /* 0x006e620000000a00 */
[----:B0-----:R-:W-:-:S05]  /*0b20*/  IMAD.WIDE.U32 R2, R8, 0x4, R2 ;  /* 0x0000000408027825 */ /* 0x001fca00078e0002 */
[----:B------:R-:W-:Y:S01]  /*0b30*/  MOV R13, R3 ;  /* 0x00000003000d7202 */ /* 0x000fe20000000f00 */
[----:B---3--:R-:W-:-:S04]  /*0b40*/  IMAD.WIDE.U32 R4, R8, 0x4, R4 ;  /* 0x0000000408047825 */ /* 0x008fc800078e0004 */
[----:B------:R-:W-:Y:S02]  /*0b50*/  IMAD.MOV.U32 R11, RZ, RZ, R5 ;  /* 0x000000ffff0b7224 */ /* 0x000fe400078e0005 */
[----:B-1----:R-:W-:-:S04]  /*0b60*/  IMAD.WIDE.U32 R8, R8, 0x4, R6 ;  /* 0x0000000408087825 */ /* 0x002fc800078e0006 */
[----:B------:R-:W-:-:S07]  /*0b70*/  IMAD.MOV.U32 R6, RZ, RZ, R2 ;  /* 0x000000ffff067224 */ /* 0x000fce00078e0002 */
.L_x_18:
[----:B0-----:R-:W-:Y:S01]  /*0b80*/  IMAD.MOV.U32 R2, RZ, RZ, R8 ;  /* 0x000000ffff027224 */ /* 0x001fe200078e0008 */
[----:B------:R-:W-:Y:S01]  /*0b90*/  MOV R3, R9 ;  /* 0x0000000900037202 */ /* 0x000fe20000000f00 */
[----:B------:R-:W-:-:S04]  /*0ba0*/  IMAD.MOV.U32 R5, RZ, RZ, R11 ;  /* 0x000000ffff057224 */ /* 0x000fc800078e000b */
[----:B------:R0:W2:Y:S04]  /*0bb0*/  LDG.E.CONSTANT R2, desc[UR10][R2.64] ;  /* 0x0000000a02027981 */ /* 0x0000a8000c1e9900 */
[----:B------:R1:W2:Y:S01]  /*0bc0*/  LDG.E.CONSTANT R5, desc[UR10][R4.64] ;  /* 0x0000000a04057981 */ /* 0x0002a2000c1e9900 */
[----:B------:R-:W-:Y:S01]  /*0bd0*/  VIADD R0, R0, 0x1 ;  /* 0x0000000100007836 */ /* 0x000fe20000000000 */
[----:B------:R-:W-:-:S04]  /*0be0*/  IADD3 R8, P3, PT, R8, 0x4, RZ ;  /* 0x0000000408087810 */ /* 0x000fc80007f7e0ff */
[----:B------:R-:W-:Y:S02]  /*0bf0*/  ISETP.NE.AND P0, PT, R0, RZ, PT ;  /* 0x000000ff0000720c */ /* 0x000fe40003f05270 */
[----:B0-----:R-:W-:Y:S02]  /*0c00*/  MOV R3, R13 ;  /* 0x0000000d00037202 */ /* 0x001fe40000000f00 */
[----:B-1----:R-:W-:Y:S02]  /*0c10*/  IADD3 R4, P2, PT, R4, 0x4, RZ ;  /* 0x0000000404047810 */ /* 0x002fe40007f5e0ff */
[----:B------:R-:W-:-:S03]  /*0c20*/  IADD3.X R9, PT, PT, RZ, R9, RZ, P3, !PT ;  /* 0x00000009ff097210 */ /* 0x000fc60001ffe4ff */
[----:B------:R-:W-:Y:S01]  /*0c30*/  IMAD.X R11, RZ, RZ, R11, P2 ;  /* 0x000000ffff0b7224 */ /* 0x000fe200010e060b */
[----:B--2---:R-:W-:Y:S01]  /*0c40*/  IADD3 R7, PT, PT, R2, R5, RZ ;  /* 0x0000000502077210 */ /* 0x004fe20007ffe0ff */
[----:B------:R-:W-:Y:S01]  /*0c50*/  IMAD.MOV.U32 R2, RZ, RZ, R6 ;  /* 0x000000ffff027224 */ /* 0x000fe200078e0006 */
[----:B------:R-:W-:-:S04]  /*0c60*/  IADD3 R6, P1, PT, R6, 0x4, RZ ;  /* 0x0000000406067810 */ /* 0x000fc80007f3e0ff */
[----:B------:R0:W-:Y:S01]  /*0c70*/  STG.E desc[UR10][R2.64], R7 ;  /* 0x0000000702007986 */ /* 0x0001e2000c10190a */
[----:B------:R-:W-:Y:S01]  /*0c80*/  IADD3.X R13, PT, PT, RZ, R13, RZ, P1, !PT ;  /* 0x0000000dff0d7210 */ /* 0x000fe20000ffe4ff */
[----:B------:R-:W-:Y:S07]  /*0c90*/  @P0 BRA `(.L_x_18) ;  /* 0xfffffffc00b80947 */ /* 0x000fee000383ffff */
[----:B------:R-:W-:Y:S05]  /*0ca0*/  EXIT ;  /* 0x000000000000794d */ /* 0x000fea0003800000 */
.L_x_19:
        /* <DEDUP_REMOVED lines=13> */
.L_x_41:


//--------------------- .text._Z18test_restrict_argsPiS_i --------------------------
	.section	.text._Z18test_restrict_argsPiS_i,"ax",@progbits
	.align	128
        .global         _Z18test_restrict_argsPiS_i
        .type           _Z18test_restrict_argsPiS_i,@function
        .size           _Z18test_restrict_argsPiS_i,(.L_x_42 - _Z18test_restrict_argsPiS_i)
        .other          _Z18test_restrict_argsPiS_i,@"STO_CUDA_ENTRY STV_DEFAULT"
_Z18test_restrict_argsPiS_i:
.text._Z18test_restrict_argsPiS_i:
        /* <DEDUP_REMOVED lines=11> */
[----:B------:R-:W-:-:S05]  /*00b0*/  LOP3.LUT R0, R6, 0x7ffffff0, RZ, 0xc0, !PT ;  /* 0x7ffffff006007812 */ /* 0x000fca00078ec0ff */
[----:B------:R-:W-:Y:S01]  /*00c0*/  IMAD.MOV R7, RZ, RZ, -R0 ;  /* 0x000000ffff077224 */ /* 0x000fe200078e0a00 */
[----:B-1----:R-:W-:Y:S02]  /*00d0*/  UIADD3 UR6, UP0, UPT, UR6, 0x20, URZ ;  /* 0x0000002006067890 */ /* 0x002fe4000ff1e0ff */
[----:B------:R-:W-:Y:S02]  /*00e0*/  UIADD3 UR4, UP1, UPT, UR4, 0x20, URZ ;  /* 0x0000002004047890 */ /* 0x000fe4000ff3e0ff */
[----:B------:R-:W-:Y:S02]  /*00f0*/  UIADD3.X UR7, UPT, UPT, URZ, UR7, URZ, UP0, !UPT ;  /* 0x00000007ff077290 */ /* 0x000fe400087fe4ff */
[----:B------:R-:W-:Y:S01]  /*0100*/  UIADD3.X UR5, UPT, UPT, URZ, UR5, URZ, UP1, !UPT ;  /* 0x00000005ff057290 */ /* 0x000fe20008ffe4ff */
[----:B------:R-:W-:Y:S01]  /*0110*/  IMAD.U32 R2, RZ, RZ, UR6 ;  /* 0x00000006ff027e24 */ /* 0x000fe2000f8e00ff */
[----:B------:R-:W-:Y:S02]  /*0120*/  MOV R18, UR4 ;  /* 0x0000000400127c02 */ /* 0x000fe40008000f00 */
[----:B------:R-:W-:-:S02]  /*0130*/  IMAD.U32 R3, RZ, RZ, UR7 ;  /* 0x00000007ff037e24 */ /* 0x000fc4000f8e00ff */
[----:B------:R-:W-:-:S07]  /*0140*/  IMAD.U32 R20, RZ, RZ, UR5 ;  /* 0x00000005ff147e24 */ /* 0x000fce000f8e00ff */
.L_x_21:
[----:B01----:R-:W2:Y:S04]  /*0150*/  LDG.E.CONSTANT R9, desc[UR8][R2.64+-0x20] ;  /* 0xffffe00802097981 */ /* 0x003ea8000c1e9900 */
[----:B------:R-:W3:Y:S04]  /*0160*/  LDG.E.CONSTANT R11, desc[UR8][R2.64+-0x1c] ;  /* 0xffffe408020b7981 */ /* 0x000ee8000c1e9900 */
        /* <DEDUP_REMOVED lines=13> */
[----:B------:R0:W5:Y:S01]  /*0240*/  LDG.E.CONSTANT R16, desc[UR8][R2.64+0x1c] ;  /* 0x00001c0802107981 */ /* 0x000162000c1e9900 */
[----:B------:R-:W-:Y:S01]  /*0250*/  VIADD R7, R7, 0x10 ;  /* 0x0000001007077836 */ /* 0x000fe20000000000 */
[----:B------:R-:W-:Y:S01]  /*0260*/  MOV R4, R18 ;  /* 0x0000001200047202 */ /* 0x000fe20000000f00 */
[----:B------:R-:W-:-:S03]  /*0270*/  IMAD.MOV.U32 R5, RZ, RZ, R20 ;  /* 0x000000ffff057224 */ /* 0x000fc600078e0014 */
[----:B------:R-:W-:Y:S02]  /*0280*/  ISETP.NE.AND P1, PT, R7, RZ, PT ;  /* 0x000000ff0700720c */ /* 0x000fe40003f25270 */
[----:B------:R-:W-:Y:S02]  /*0290*/  IADD3 R18, P3, PT, R4, 0x40, RZ ;  /* 0x0000004004127810 */ /* 0x000fe40007f7e0ff */
[----:B0-----:R-:W-:-:S03]  /*02a0*/  IADD3 R2, P2, PT, R2, 0x40, RZ ;  /* 0x0000004002027810 */ /* 0x001fc60007f5e0ff */
[----:B------:R-:W-:Y:S01]  /*02b0*/  IMAD.X R20, RZ, RZ, R5, P3 ;  /* 0x000000ffff147224 */ /* 0x000fe200018e0605 */
[----:B------:R-:W-:Y:S01]  /*02c0*/  IADD3.X R3, PT, PT, RZ, R3, RZ, P2, !PT ;  /* 0x00000003ff037210 */ /* 0x000fe200017fe4ff */
[----:B--2---:R1:W-:Y:S04]  /*02d0*/  STG.E desc[UR8][R4.64+-0x20], R9 ;  /* 0xffffe00904007986 */ /* 0x0043e8000c101908 */
[----:B---3--:R1:W-:Y:S04]  /*02e0*/  STG.E desc[UR8][R4.64+-0x1c], R11 ;  /* 0xffffe40b04007986 */ /* 0x0083e8000c101908 */
[----:B----4-:R1:W-:Y:S04]  /*02f0*/  STG.E desc[UR8][R4.64+-0x18], R13 ;  /* 0xffffe80d04007986 */ /* 0x0103e8000c101908 */
[----:B-----5:R1:W-:Y:S04]  /*0300*/  STG.E desc[UR8][R4.64+-0x14], R15 ;  /* 0xffffec0f04007986 */ /* 0x0203e8000c101908 */
[----:B------:R1:W-:Y:S04]  /*0310*/  STG.E desc[UR8][R4.64+-0x10], R17 ;  /* 0xfffff01104007986 */ /* 0x0003e8000c101908 */
        /* <DEDUP_REMOVED lines=10> */
[----:B------:R1:W-:Y:S01]  /*03c0*/  STG.E desc[UR8][R4.64+0x1c], R16 ;  /* 0x00001c1004007986 */ /* 0x0003e2000c101908 */
[----:B------:R-:W-:Y:S05]  /*03d0*/  @P1 BRA `(.L_x_21) ;  /* 0xfffffffc005c1947 */ /* 0x000fea000383ffff */
.L_x_20:
[----:B0-----:R-:W-:Y:S05]  /*03e0*/  @!P0 EXIT ;  /* 0x000000000000894d */ /* 0x001fea0003800000 */
[----:B------:R-:W-:Y:S02]  /*03f0*/  ISETP.GE.U32.AND P0, PT, R22, 0x8, PT ;  /* 0x000000081600780c */ /* 0x000fe40003f06070 */
[----:B-1----:R-:W-:-:S04]  /*0400*/  LOP3.LUT R8, R6, 0x7, RZ, 0xc0, !PT ;  /* 0x0000000706087812 */ /* 0x002fc800078ec0ff */
[----:B------:R-:W-:-:S07]  /*0410*/  ISETP.NE.AND P1, PT, R8, RZ, PT ;  /* 0x000000ff0800720c */ /* 0x000fce0003f25270 */
[----:B------:R-:W-:Y:S06]  /*0420*/  @!P0 BRA `(.L_x_22) ;  /* 0x0000000000548947 */ /* 0x000fec0003800000 */
[----:B------:R-:W0:Y:S08]  /*0430*/  LDC.64 R2, c[0x0][0x388] ;  /* 0x0000e200ff027b82 */ /* 0x000e300000000a00 */
[----:B------:R-:W1:Y:S01]  /*0440*/  LDC.64 R4, c[0x0][0x380] ;  /* 0x0000e000ff047b82 */ /* 0x000e620000000a00 */
[----:B0-----:R-:W-:-:S05]  /*0450*/  IMAD.WIDE.U32 R2, R0, 0x4, R2 ;  /* 0x0000000400027825 */ /* 0x001fca00078e0002 */
[----:B------:R-:W2:Y:S04]  /*0460*/  LDG.E.CONSTANT R7, desc[UR8][R2.64] ;  /* 0x0000000802077981 */ /* 0x000ea8000c1e9900 */
[----:B------:R-:W3:Y:S04]  /*0470*/  LDG.E.CONSTANT R9, desc[UR8][R2.64+0x4] ;  /* 0x0000040802097981 */ /* 0x000ee8000c1e9900 */
[----:B------:R-:W4:Y:S04]  /*0480*/  LDG.E.CONSTANT R11, desc[UR8][R2.64+0x8] ;  /* 0x00000808020b7981 */ /* 0x000f28000c1e9900 */
[----:B------:R-:W5:Y:S04]  /*0490*/  LDG.E.CONSTANT R13, desc[UR8][R2.64+0xc] ;  /* 0x00000c08020d7981 */ /* 0x000f68000c1e9900 */
[----:B------:R-:W5:Y:S04]  /*04a0*/  LDG.E.CONSTANT R15, desc[UR8][R2.64+0x10] ;  /* 0x00001008020f7981 */ /* 0x000f68000c1e9900 */
[----:B------:R-:W5:Y:S04]  /*04b0*/  LDG.E.CONSTANT R17, desc[UR8][R2.64+0x14] ;  /* 0x0000140802117981 */ /* 0x000f68000c1e9900 */
[----:B------:R-:W5:Y:S04]  /*04c0*/  LDG.E.CONSTANT R19, desc[UR8][R2.64+0x18] ;  /* 0x0000180802137981 */ /* 0x000f68000c1e9900 */
[----:B------:R-:W5:Y:S01]  /*04d0*/  LDG.E.CONSTANT R21, desc[UR8][R2.64+0x1c] ;  /* 0x00001c0802157981 */ /* 0x000f62000c1e9900 */
[----:B-1----:R-:W-:-:S04]  /*04e0*/  IMAD.WIDE.U32 R4, R0, 0x4, R4 ;  /* 0x0000000400047825 */ /* 0x002fc800078e0004 */
[----:B------:R-:W-:Y:S01]  /*04f0*/  VIADD R0, R0, 0x8 ;  /* 0x0000000800007836 */ /* 0x000fe20000000000 */
[----:B--2---:R0:W-:Y:S04]  /*0500*/  STG.E desc[UR8][R4.64], R7 ;  /* 0x0000000704007986 */ /* 0x0041e8000c101908 */
[----:B---3--:R0:W-:Y:S04]  /*0510*/  STG.E desc[UR8][R4.64+0x4], R9 ;  /* 0x0000040904007986 */ /* 0x0081e8000c101908 */
[----:B----4-:R0:W-:Y:S04]  /*0520*/  STG.E desc[UR8][R4.64+0x8], R11 ;  /* 0x0000080b04007986 */ /* 0x0101e8000c101908 */
[----:B-----5:R0:W-:Y:S04]  /*0530*/  STG.E desc[UR8][R4.64+0xc], R13 ;  /* 0x00000c0d04007986 */ /* 0x0201e8000c101908 */
[----:B------:R0:W-:Y:S04]  /*0540*/  STG.E desc[UR8][R4.64+0x10], R15 ;  /* 0x0000100f04007986 */ /* 0x0001e8000c101908 */
[----:B------:R0:W-:Y:S04]  /*0550*/  STG.E desc[UR8][R4.64+0x14], R17 ;  /* 0x0000141104007986 */ /* 0x0001e8000c101908 */
[----:B------:R0:W-:Y:S04]  /*0560*/  STG.E desc[UR8][R4.64+0x18], R19 ;  /* 0x0000181304007986 */ /* 0x0001e8000c101908 */
[----:B------:R0:W-:Y:S02]  /*0570*/  STG.E desc[UR8][R4.64+0x1c], R21 ;  /* 0x00001c1504007986 */ /* 0x0001e4000c101908 */
.L_x_22:
[----:B------:R-:W-:Y:S05]  /*0580*/  @!P1 EXIT ;  /* 0x000000000000994d */ /* 0x000fea0003800000 */
[----:B------:R-:W-:Y:S02]  /*0590*/  ISETP.GE.U32.AND P0, PT, R8, 0x4, PT ;  /* 0x000000040800780c */ /* 0x000fe40003f06070 */
[----:B------:R-:W-:-:S04]  /*05a0*/  LOP3.LUT R6, R6, 0x3, RZ, 0xc0, !PT ;  /* 0x0000000306067812 */ /* 0x000fc800078ec0ff */
[----:B------:R-:W-:-:S07]  /*05b0*/  ISETP.NE.AND P1, PT, R6, RZ, PT ;  /* 0x000000ff0600720c */ /* 0x000fce0003f25270 */
[----:B------:R-:W-:Y:S06]  /*05c0*/  @!P0 BRA `(.L_x_23) ;  /* 0x0000000000348947 */ /* 0x000fec0003800000 */
[----:B------:R-:W1:Y:S08]  /*05d0*/  LDC.64 R2, c[0x0][0x388] ;  /* 0x0000e200ff027b82 */ /* 0x000e700000000a00 */
[----:B0-----:R-:W0:Y:S01]  /*05e0*/  LDC.64 R4, c[0x0][0x380] ;  /* 0x0000e000ff047b82 */ /* 0x001e220000000a00 */
[----:B-1----:R-:W-:-:S05]  /*05f0*/  IMAD.WIDE.U32 R2, R0, 0x4, R2 ;  /* 0x0000000400027825 */ /* 0x002fca00078e0002 */
[----:B------:R-:W2:Y:S04]  /*0600*/  LDG.E.CONSTANT R7, desc[UR8][R2.64] ;  /* 0x0000000802077981 */ /* 0x000ea8000c1e9900 */
[----:B------:R-:W3:Y:S04]  /*0610*/  LDG.E.CONSTANT R9, desc[UR8][R2.64+0x4] ;  /* 0x0000040802097981 */ /* 0x000ee8000c1e9900 */
[----:B------:R-:W4:Y:S04]  /*0620*/  LDG.E.CONSTANT R11, desc[UR8][R2.64+0x8] ;  /* 0x00000808020b7981 */ /* 0x000f28000c1e9900 */
[----:B------:R-:W5:Y:S01]  /*0630*/  LDG.E.CONSTANT R13, desc[UR8][R2.64+0xc] ;  /* 0x00000c08020d7981 */ /* 0x000f62000c1e9900 */
[C---:B0-----:R-:W-:Y:S01]  /*0640*/  IMAD.WIDE.U32 R4, R0.reuse, 0x4, R4 ;  /* 0x0000000400047825 */ /* 0x041fe200078e0004 */
[----:B------:R-:W-:-:S04]  /*0650*/  IADD3 R0, PT, PT, R0, 0x4, RZ ;  /* 0x0000000400007810 */ /* 0x000fc80007ffe0ff */
[----:B--2---:R1:W-:Y:S04]  /*0660*/  STG.E desc[UR8][R4.64], R7 ;  /* 0x0000000704007986 */ /* 0x0043e8000c101908 */
[----:B---3--:R1:W-:Y:S04]  /*0670*/  STG.E desc[UR8][R4.64+0x4], R9 ;  /* 0x0000040904007986 */ /* 0x0083e8000c101908 */
[----:B----4-:R1:W-:Y:S04]  /*0680*/  STG.E desc[UR8][R4.64+0x8], R11 ;  /* 0x0000080b04007986 */ /* 0x0103e8000c101908 */
[----:B-----5:R1:W-:Y:S02]  /*0690*/  STG.E desc[UR8][R4.64+0xc], R13 ;  /* 0x00000c0d04007986 */ /* 0x0203e4000c101908 */
.L_x_23:
[----:B------:R-:W-:Y:S05]  /*06a0*/  @!P1 EXIT ;  /* 0x000000000000994d */ /* 0x000fea0003800000 */
[----:B01----:R-:W0:Y:S01]  /*06b0*/  LDC.64 R4, c[0x0][0x388] ;  /* 0x0000e200ff047b82 */ /* 0x003e220000000a00 */
[----:B------:R-:W-:-:S07]  /*06c0*/  IMAD.MOV R6, RZ, RZ, -R6 ;  /* 0x000000ffff067224 */ /* 0x000fce00078e0a06 */
[----:B------:R-:W1:Y:S01]  /*06d0*/  LDC.64 R2, c[0x0][0x380] ;  /* 0x0000e000ff027b82 */ /* 0x000e620000000a00 */
[----:B0-----:R-:W-:-:S05]  /*06e0*/  IMAD.WIDE.U32 R4, R0, 0x4, R4 ;  /* 0x0000000400047825 */ /* 0x001fca00078e0004 */
[----:B------:R-:W-:Y:S01]  /*06f0*/  MOV R7, R5 ;  /* 0x0000000500077202 */ /* 0x000fe20000000f00 */
[----:B-1----:R-:W-:-:S04]  /*0700*/  IMAD.WIDE.U32 R2, R0, 0x4, R2 ;  /* 0x0000000400027825 */ /* 0x002fc800078e0002 */
[----:B------:R-:W-:Y:S02]  /*0710*/  IMAD.MOV.U32 R0, RZ, RZ, R2 ;  /* 0x000000ffff007224 */ /* 0x000fe400078e0002 */
[----:B------:R-:W-:-:S07]  /*0720*/  IMAD.MOV.U32 R9, RZ, RZ, R3 ;  /* 0x000000ffff097224 */ /* 0x000fce00078e0003 */
.L_x_24:
[----:B0-----:R-:W-:Y:S01]  /*0730*/  IMAD.MOV.U32 R2, RZ, RZ, R4 ;  /* 0x000000ffff027224 */ /* 0x001fe200078e0004 */
[----:B------:R-:W-:-:S05]  /*0740*/  MOV R3, R7 ;  /* 0x0000000700037202 */ /* 0x000fca0000000f00 */
[----:B------:R0:W2:Y:S01]  /*0750*/  LDG.E.CONSTANT R5, desc[UR8][R2.64] ;  /* 0x0000000802057981 */ /* 0x0000a2000c1e9900 */
[----:B------:R-:W-:Y:S02]  /*0760*/  IADD3 R6, PT, PT, R6, 0x1, RZ ;  /* 0x0000000106067810 */ /* 0x000fe40007ffe0ff */
[----:B------:R-:W-:Y:S02]  /*0770*/  IADD3 R4, P2, PT, R4, 0x4, RZ ;  /* 0x0000000404047810 */ /* 0x000fe40007f5e0ff */
[----:B------:R-:W-:Y:S02]  /*0780*/  ISETP.NE.AND P0, PT, R6, RZ, PT ;  /* 0x000000ff0600720c */ /* 0x000fe40003f05270 */
[----:B------:R-:W-:Y:S01]  /*0790*/  IADD3.X R7, PT, PT, RZ, R7, RZ, P2, !PT ;  /* 0x00000007ff077210 */ /* 0x000fe200017fe4ff */
[----:B0-----:R-:W-:Y:S01]  /*07a0*/  IMAD.MOV.U32 R2, RZ, RZ, R0 ;  /* 0x000000ffff027224 */ /* 0x001fe200078e0000 */
[----:B------:R-:W-:Y:S01]  /*07b0*/  IADD3 R0, P1, PT, R0, 0x4, RZ ;  /* 0x0000000400007810 */ /* 0x000fe20007f3e0ff */
[----:B------:R-:W-:-:S04]  /*07c0*/  IMAD.MOV.U32 R3, RZ, RZ, R9 ;  /* 0x000000ffff037224 */ /* 0x000fc800078e0009 */
[----:B------:R-:W-:Y:S01]  /*07d0*/  IMAD.X R9, RZ, RZ, R9, P1 ;  /* 0x000000ffff097224 */ /* 0x000fe200008e0609 */
[----:B--2---:R0:W-:Y:S03]  /*07e0*/  STG.E desc[UR8][R2.64], R5 ;  /* 0x0000000502007986 */ /* 0x0041e6000c101908 */
[----:B------:R-:W-:Y:S05]  /*07f0*/  @P0 BRA `(.L_x_24) ;  /* 0xfffffffc00cc0947 */ /* 0x000fea000383ffff */
[----:B------:R-:W-:Y:S05]  /*0800*/  EXIT ;  /* 0x000000000000794d */ /* 0x000fea0003800000 */
.L_x_25:
        /* <DEDUP_REMOVED lines=15> */
.L_x_42:


//--------------------- .text._Z13test_restrictv  --------------------------
	.section	.text._Z13test_restrictv,"ax",@progbits
	.align	128
        .global         _Z13test_restrictv
        .type           _Z13test_restrictv,@function
        .size           _Z13test_restrictv,(.L_x_43 - _Z13test_restrictv)
        .other          _Z13test_restrictv,@"STO_CUDA_ENTRY STV_DEFAULT"
_Z13test_restrictv:
.text._Z13test_restrictv:
[----:B------:R-:W-:Y:S01]  /*0000*/  LDC R1, c[0x0][0x37c] ;  /* 0x0000df00ff017b82 */ /* 0x000fe20000000800 */
[----:B------:R-:W-:Y:S05]  /*0010*/  EXIT ;  /* 0x000000000000794d */ /* 0x000fea0003800000 */
.L_x_26:
        /* <DEDUP_REMOVED lines=14> */
.L_x_43:


//--------------------- .nv.shared.reserved.0     --------------------------
	.section	.nv.shared.reserved.0,"aw",@nobits
	.weak		__nv_reservedSMEM_offset_0_alias
	.size		__nv_reservedSMEM_offset_0_alias, 0, 64
	.other		__nv_reservedSMEM_offset_0_alias,@"STO_CUDA_RESERVED_SHARED STV_DEFAULT"
__nv_reservedSMEM_offset_0_alias:
	.zero		0
	.zero		64


//--------------------- .nv.constant0._Z29test_restrict_self_assignmentPiS_ --------------------------
	.section	.nv.constant0._Z29test_restrict_self_assignmentPiS_,"a",@progbits
	.sectionflags	@""
	.align	4
.nv.constant0._Z29test_restrict_self_assignmentPiS_:
	.zero		912


//--------------------- .nv.constant0._Z17test_restrict_sumPiS_S_ --------------------------
	.section	.nv.constant0._Z17test_restrict_sumPiS_S_,"a",@progbits
	.sectionflags	@""
	.align	4
.nv.constant0._Z17test_restrict_sumPiS_S_:
	.zero		920


//--------------------- .nv.constant0._Z31test_restrict_builtin_var_writePiS_ --------------------------
	.section	.nv.constant0._Z31test_restrict_builtin_var_writePiS_,"a",@progbits
	.sectionflags	@""
	.align	4
.nv.constant0._Z31test_restrict_builtin_var_writePiS_:
	.zero		912


//--------------------- .nv.constant0._Z30test_restrict_builtin_var_readPiS_ --------------------------
	.section	.nv.constant0._Z30test_restrict_builtin_var_readPiS_,"a",@progbits
	.sectionflags	@""
	.align	4
.nv.constant0._Z30test_restrict_builtin_var_readPiS_:
	.zero		912


//--------------------- .nv.constant0._Z37test_restrict_read_in_while_conditionPiS_ --------------------------
	.section	.nv.constant0._Z37test_restrict_read_in_while_conditionPiS_,"a",@progbits
	.sectionflags	@""
	.align	4
.nv.constant0._Z37test_restrict_read_in_while_conditionPiS_:
	.zero		912


//--------------------- .nv.constant0._Z29test_restrict_writes_in_whilePiS_ --------------------------
	.section	.nv.constant0._Z29test_restrict_writes_in_whilePiS_,"a",@progbits
	.sectionflags	@""
	.align	4
.nv.constant0._Z29test_restrict_writes_in_whilePiS_:
	.zero		912


//--------------------- .nv.constant0._Z27test_restrict_writes_in_forPiS_ --------------------------
	.section	.nv.constant0._Z27test_restrict_writes_in_forPiS_,"a",@progbits
	.sectionflags	@""
	.align	4
.nv.constant0._Z27test_restrict_writes_in_forPiS_:
	.zero		912


//--------------------- .nv.constant0._Z32test_restrict_conditional_writesPiS_ --------------------------
	.section	.nv.constant0._Z32test_restrict_conditional_writesPiS_,"a",@progbits
	.sectionflags	@""
	.align	4
.nv.constant0._Z32test_restrict_conditional_writesPiS_:
	.zero		912


//--------------------- .nv.constant0._Z23test_restrict_no_writesPiS_ --------------------------
	.section	.nv.constant0._Z23test_restrict_no_writesPiS_,"a",@progbits
	.sectionflags	@""
	.align	4
.nv.constant0._Z23test_restrict_no_writesPiS_:
	.zero		912


//--------------------- .nv.constant0._Z31test_restrict_read_in_conditionPiS_ --------------------------
	.section	.nv.constant0._Z31test_restrict_read_in_conditionPiS_,"a",@progbits
	.sectionflags	@""
	.align	4
.nv.constant0._Z31test_restrict_read_in_conditionPiS_:
	.zero		912


//--------------------- .nv.constant0._Z28test_restrict_reads_in_whilePiS_ --------------------------
	.section	.nv.constant0._Z28test_restrict_reads_in_whilePiS_,"a",@progbits
	.sectionflags	@""
	.align	4
.nv.constant0._Z28test_restrict_reads_in_whilePiS_:
	.zero		912


//--------------------- .nv.constant0._Z26test_restrict_reads_in_forPiS_ --------------------------
	.section	.nv.constant0._Z26test_restrict_reads_in_forPiS_,"a",@progbits
	.sectionflags	@""
	.align	4
.nv.constant0._Z26test_restrict_reads_in_forPiS_:
	.zero		912


//--------------------- .nv.constant0._Z31test_restrict_conditional_readsPiS_ --------------------------
	.section	.nv.constant0._Z31test_restrict_conditional_readsPiS_,"a",@progbits
	.sectionflags	@""
	.align	4
.nv.constant0._Z31test_restrict_conditional_readsPiS_:
	.zero		912


//--------------------- .nv.constant0._Z22test_restrict_no_readsPiS_ --------------------------
	.section	.nv.constant0._Z22test_restrict_no_readsPiS_,"a",@progbits
	.sectionflags	@""
	.align	4
.nv.constant0._Z22test_restrict_no_readsPiS_:
	.zero		912


//--------------------- .nv.constant0._Z26test_no_restrict_violationPiS_S_i --------------------------
	.section	.nv.constant0._Z26test_no_restrict_violationPiS_S_i,"a",@progbits
	.sectionflags	@""
	.align	4
.nv.constant0._Z26test_no_restrict_violationPiS_S_i:
	.zero		924


//--------------------- .nv.constant0._Z18test_restrict_argsPiS_i --------------------------
	.section	.nv.constant0._Z18test_restrict_argsPiS_i,"a",@progbits
	.sectionflags	@""
	.align	4
.nv.constant0._Z18test_restrict_argsPiS_i:
	.zero		916


//--------------------- .nv.constant0._Z13test_restrictv --------------------------
	.section	.nv.constant0._Z13test_restrictv,"a",@progbits
	.sectionflags	@""
	.align	4
.nv.constant0._Z13test_restrictv:
	.zero		896


//--------------------- SYMBOLS --------------------------

	.type		.nv.reservedSmem.offset0,@object
	.size		.nv.reservedSmem.offset0,0x4
